//
// Generated by NVIDIA NVVM Compiler
//
// Compiler Build ID: CL-36424714
// Cuda compilation tools, release 13.0, V13.0.88
// Based on NVVM 20.0.0
//

.version 9.0
.target sm_100
.address_size 64

	// .globl	_Z15generate_kernelP17curandStateMtgp32
.extern .func  (.param .b64 func_retval0) malloc
(
	.param .b64 malloc_param_0
)
;
.extern .func  (.param .b32 func_retval0) vprintf
(
	.param .b64 vprintf_param_0,
	.param .b64 vprintf_param_1
)
;
.global .align 4 .b8 precalc_xorwow_matrix[102400];
.global .align 4 .b8 precalc_xorwow_offset_matrix[102400];
.global .align 4 .b8 mrg32k3aM1[2304];
.global .align 4 .b8 mrg32k3aM2[2304];
.global .align 4 .b8 mrg32k3aM1SubSeq[2016];
.global .align 4 .b8 mrg32k3aM2SubSeq[2016];
.global .align 4 .b8 mrg32k3aM1Seq[2304];
.global .align 4 .b8 mrg32k3aM2Seq[2304];
.const .align 8 .b8 __cr_lgamma_table[72];
.global .align 1 .b8 $str[2] = {91};
.global .align 1 .b8 $str$1[4] = {44, 37, 100};
.global .align 1 .b8 $str$2[3] = {37, 100};
.global .align 1 .b8 $str$3[3] = {93, 10};
.global .align 1 .b8 $str$4[4] = {37, 100, 10};

.visible .entry _Z15generate_kernelP17curandStateMtgp32(
	.param .u64 .ptr .align 1 _Z15generate_kernelP17curandStateMtgp32_param_0
)
{
	.local .align 8 .b8 	__local_depot0[8];
	.reg .b64 	%SP;
	.reg .b64 	%SPL;
	.reg .pred 	%p<134>;
	.reg .b16 	%rs<140>;
	.reg .b32 	%r<128>;
	.reg .b32 	%f<6>;
	.reg .b64 	%rd<122>;
	.reg .b64 	%fd<3>;

	mov.u64 	%SPL, __local_depot0;
	cvta.local.u64 	%SP, %SPL;
	ld.param.u64 	%rd24, [_Z15generate_kernelP17curandStateMtgp32_param_0];
	{ // callseq 0, 0
	.param .b64 param0;
	st.param.b64 	[param0], 120;
	.param .b64 retval0;
	call.uni (retval0), 
	malloc, 
	(
	param0
	);
	ld.param.b64 	%rd114, [retval0];
	} // callseq 0
	{ // callseq 1, 0
	.param .b64 param0;
	st.param.b64 	[param0], 120;
	.param .b64 retval0;
	call.uni (retval0), 
	malloc, 
	(
	param0
	);
	ld.param.b64 	%rd115, [retval0];
	} // callseq 1
	cvta.to.global.u64 	%rd27, %rd24;
	mov.b16 	%rs7, 0;
	st.u16 	[%rd114], %rs7;
	mov.b16 	%rs8, 1;
	st.u16 	[%rd114+2], %rs8;
	st.u16 	[%rd114+4], %rs7;
	st.u16 	[%rd114+6], %rs8;
	st.u16 	[%rd114+8], %rs7;
	st.u16 	[%rd114+10], %rs8;
	st.u16 	[%rd114+12], %rs7;
	st.u16 	[%rd114+14], %rs8;
	st.u16 	[%rd114+16], %rs7;
	st.u16 	[%rd114+18], %rs8;
	st.u16 	[%rd114+20], %rs7;
	st.u16 	[%rd114+22], %rs8;
	st.u16 	[%rd114+24], %rs7;
	st.u16 	[%rd114+26], %rs8;
	st.u16 	[%rd114+28], %rs7;
	st.u16 	[%rd114+30], %rs8;
	st.u16 	[%rd114+32], %rs7;
	st.u16 	[%rd114+34], %rs8;
	st.u16 	[%rd114+36], %rs7;
	st.u16 	[%rd114+38], %rs8;
	st.u16 	[%rd114+40], %rs7;
	st.u16 	[%rd114+42], %rs8;
	st.u16 	[%rd114+44], %rs7;
	st.u16 	[%rd114+46], %rs8;
	st.u16 	[%rd114+48], %rs7;
	st.u16 	[%rd114+50], %rs8;
	st.u16 	[%rd114+52], %rs7;
	st.u16 	[%rd114+54], %rs8;
	st.u16 	[%rd114+56], %rs7;
	st.u16 	[%rd114+58], %rs8;
	st.u16 	[%rd114+60], %rs7;
	st.u16 	[%rd114+62], %rs8;
	st.u16 	[%rd114+64], %rs7;
	st.u16 	[%rd114+66], %rs8;
	st.u16 	[%rd114+68], %rs7;
	st.u16 	[%rd114+70], %rs8;
	st.u16 	[%rd114+72], %rs7;
	st.u16 	[%rd114+74], %rs8;
	st.u16 	[%rd114+76], %rs7;
	st.u16 	[%rd114+78], %rs8;
	st.u16 	[%rd114+80], %rs7;
	st.u16 	[%rd114+82], %rs8;
	st.u16 	[%rd114+84], %rs7;
	st.u16 	[%rd114+86], %rs8;
	st.u16 	[%rd114+88], %rs7;
	st.u16 	[%rd114+90], %rs8;
	st.u16 	[%rd114+92], %rs7;
	st.u16 	[%rd114+94], %rs8;
	st.u16 	[%rd114+96], %rs7;
	st.u16 	[%rd114+98], %rs8;
	st.u16 	[%rd114+100], %rs7;
	st.u16 	[%rd114+102], %rs8;
	st.u16 	[%rd114+104], %rs7;
	st.u16 	[%rd114+106], %rs8;
	st.u16 	[%rd114+108], %rs7;
	st.u16 	[%rd114+110], %rs8;
	st.u16 	[%rd114+112], %rs7;
	st.u16 	[%rd114+114], %rs8;
	st.u16 	[%rd114+116], %rs7;
	st.u16 	[%rd114+118], %rs8;
	mov.u32 	%r12, %ctaid.x;
	mul.wide.u32 	%rd28, %r12, 4112;
	add.s64 	%rd3, %rd27, %rd28;
	mov.u32 	%r13, %ntid.z;
	mov.u32 	%r14, %ntid.y;
	mul.lo.s32 	%r15, %r13, %r14;
	mov.u32 	%r16, %ntid.x;
	mov.u32 	%r17, %tid.z;
	mov.u32 	%r18, %tid.y;
	mov.u32 	%r19, %tid.x;
	mad.lo.s32 	%r20, %r16, %r18, %r19;
	mad.lo.s32 	%r1, %r15, %r17, %r20;
	mov.b64 	%rd118, 0;
	mov.u64 	%rd119, %rd118;
$L__BB0_1:
	mov.u64 	%rd5, %rd115;
	mov.u64 	%rd120, %rd114;
	setp.ne.s16 	%p1, %rs139, 0;
	@%p1 bra 	$L__BB0_3;
	ld.u16 	%rs9, [%rd120];
	ld.u16 	%rs11, [%rd120+2];
	setp.eq.s16 	%p2, %rs9, %rs11;
	ld.u16 	%rs13, [%rd120+4];
	setp.eq.s16 	%p3, %rs9, %rs13;
	ld.u16 	%rs15, [%rd120+6];
	setp.eq.s16 	%p4, %rs9, %rs15;
	ld.u16 	%rs17, [%rd120+8];
	setp.eq.s16 	%p5, %rs9, %rs17;
	ld.u16 	%rs19, [%rd120+10];
	setp.eq.s16 	%p6, %rs9, %rs19;
	ld.u16 	%rs21, [%rd120+12];
	setp.eq.s16 	%p7, %rs9, %rs21;
	ld.u16 	%rs23, [%rd120+14];
	setp.eq.s16 	%p8, %rs9, %rs23;
	ld.u16 	%rs25, [%rd120+16];
	setp.eq.s16 	%p9, %rs9, %rs25;
	ld.u16 	%rs27, [%rd120+18];
	setp.eq.s16 	%p10, %rs9, %rs27;
	ld.u16 	%rs29, [%rd120+20];
	setp.eq.s16 	%p11, %rs9, %rs29;
	ld.u16 	%rs31, [%rd120+22];
	setp.eq.s16 	%p12, %rs9, %rs31;
	ld.u16 	%rs33, [%rd120+24];
	setp.eq.s16 	%p13, %rs9, %rs33;
	ld.u16 	%rs35, [%rd120+26];
	setp.eq.s16 	%p14, %rs9, %rs35;
	ld.u16 	%rs37, [%rd120+28];
	setp.eq.s16 	%p15, %rs9, %rs37;
	ld.u16 	%rs39, [%rd120+30];
	setp.eq.s16 	%p16, %rs9, %rs39;
	ld.u16 	%rs41, [%rd120+32];
	setp.eq.s16 	%p17, %rs9, %rs41;
	ld.u16 	%rs43, [%rd120+34];
	setp.eq.s16 	%p18, %rs9, %rs43;
	ld.u16 	%rs45, [%rd120+36];
	setp.eq.s16 	%p19, %rs9, %rs45;
	ld.u16 	%rs47, [%rd120+38];
	setp.eq.s16 	%p20, %rs9, %rs47;
	ld.u16 	%rs49, [%rd120+40];
	setp.eq.s16 	%p21, %rs9, %rs49;
	ld.u16 	%rs51, [%rd120+42];
	setp.eq.s16 	%p22, %rs9, %rs51;
	ld.u16 	%rs53, [%rd120+44];
	setp.eq.s16 	%p23, %rs9, %rs53;
	ld.u16 	%rs55, [%rd120+46];
	setp.eq.s16 	%p24, %rs9, %rs55;
	ld.u16 	%rs57, [%rd120+48];
	setp.eq.s16 	%p25, %rs9, %rs57;
	ld.u16 	%rs59, [%rd120+50];
	setp.eq.s16 	%p26, %rs9, %rs59;
	ld.u16 	%rs61, [%rd120+52];
	setp.eq.s16 	%p27, %rs9, %rs61;
	ld.u16 	%rs63, [%rd120+54];
	setp.eq.s16 	%p28, %rs9, %rs63;
	ld.u16 	%rs65, [%rd120+56];
	setp.eq.s16 	%p29, %rs9, %rs65;
	ld.u16 	%rs67, [%rd120+58];
	setp.eq.s16 	%p30, %rs9, %rs67;
	ld.u16 	%rs69, [%rd120+60];
	setp.eq.s16 	%p31, %rs9, %rs69;
	ld.u16 	%rs71, [%rd120+62];
	setp.eq.s16 	%p32, %rs9, %rs71;
	ld.u16 	%rs73, [%rd120+64];
	setp.eq.s16 	%p33, %rs9, %rs73;
	ld.u16 	%rs75, [%rd120+66];
	setp.eq.s16 	%p34, %rs9, %rs75;
	ld.u16 	%rs77, [%rd120+68];
	setp.eq.s16 	%p35, %rs9, %rs77;
	ld.u16 	%rs79, [%rd120+70];
	setp.eq.s16 	%p36, %rs9, %rs79;
	ld.u16 	%rs81, [%rd120+72];
	setp.eq.s16 	%p37, %rs9, %rs81;
	ld.u16 	%rs83, [%rd120+74];
	setp.eq.s16 	%p38, %rs9, %rs83;
	ld.u16 	%rs85, [%rd120+76];
	setp.eq.s16 	%p39, %rs9, %rs85;
	ld.u16 	%rs87, [%rd120+78];
	setp.eq.s16 	%p40, %rs9, %rs87;
	ld.u16 	%rs89, [%rd120+80];
	setp.eq.s16 	%p41, %rs9, %rs89;
	ld.u16 	%rs91, [%rd120+82];
	setp.eq.s16 	%p42, %rs9, %rs91;
	ld.u16 	%rs93, [%rd120+84];
	setp.eq.s16 	%p43, %rs9, %rs93;
	ld.u16 	%rs95, [%rd120+86];
	setp.eq.s16 	%p44, %rs9, %rs95;
	ld.u16 	%rs97, [%rd120+88];
	setp.eq.s16 	%p45, %rs9, %rs97;
	ld.u16 	%rs99, [%rd120+90];
	setp.eq.s16 	%p46, %rs9, %rs99;
	ld.u16 	%rs101, [%rd120+92];
	setp.eq.s16 	%p47, %rs9, %rs101;
	ld.u16 	%rs103, [%rd120+94];
	setp.eq.s16 	%p48, %rs9, %rs103;
	ld.u16 	%rs105, [%rd120+96];
	setp.eq.s16 	%p49, %rs9, %rs105;
	ld.u16 	%rs107, [%rd120+98];
	setp.eq.s16 	%p50, %rs9, %rs107;
	ld.u16 	%rs109, [%rd120+100];
	setp.eq.s16 	%p51, %rs9, %rs109;
	ld.u16 	%rs111, [%rd120+102];
	setp.eq.s16 	%p52, %rs9, %rs111;
	ld.u16 	%rs113, [%rd120+104];
	setp.eq.s16 	%p53, %rs9, %rs113;
	ld.u16 	%rs115, [%rd120+106];
	setp.eq.s16 	%p54, %rs9, %rs115;
	ld.u16 	%rs117, [%rd120+108];
	setp.eq.s16 	%p55, %rs9, %rs117;
	ld.u16 	%rs119, [%rd120+110];
	setp.eq.s16 	%p56, %rs9, %rs119;
	ld.u16 	%rs121, [%rd120+112];
	setp.eq.s16 	%p57, %rs9, %rs121;
	ld.u16 	%rs123, [%rd120+114];
	setp.eq.s16 	%p58, %rs9, %rs123;
	ld.u16 	%rs125, [%rd120+116];
	setp.eq.s16 	%p59, %rs9, %rs125;
	ld.u16 	%rs127, [%rd120+118];
	setp.eq.s16 	%p60, %rs9, %rs127;
	and.pred  	%p61, %p60, %p59;
	and.pred  	%p62, %p61, %p58;
	and.pred  	%p63, %p62, %p57;
	and.pred  	%p64, %p63, %p56;
	and.pred  	%p65, %p64, %p55;
	and.pred  	%p66, %p65, %p54;
	and.pred  	%p67, %p66, %p53;
	and.pred  	%p68, %p67, %p52;
	and.pred  	%p69, %p68, %p51;
	and.pred  	%p70, %p69, %p50;
	and.pred  	%p71, %p70, %p49;
	and.pred  	%p72, %p71, %p48;
	and.pred  	%p73, %p72, %p47;
	and.pred  	%p74, %p73, %p46;
	and.pred  	%p75, %p74, %p45;
	and.pred  	%p76, %p75, %p44;
	and.pred  	%p77, %p76, %p43;
	and.pred  	%p78, %p77, %p42;
	and.pred  	%p79, %p78, %p41;
	and.pred  	%p80, %p79, %p40;
	and.pred  	%p81, %p80, %p39;
	and.pred  	%p82, %p81, %p38;
	and.pred  	%p83, %p82, %p37;
	and.pred  	%p84, %p83, %p36;
	and.pred  	%p85, %p84, %p35;
	and.pred  	%p86, %p85, %p34;
	and.pred  	%p87, %p86, %p33;
	and.pred  	%p88, %p87, %p32;
	and.pred  	%p89, %p88, %p31;
	and.pred  	%p90, %p89, %p30;
	and.pred  	%p91, %p90, %p29;
	and.pred  	%p92, %p91, %p28;
	and.pred  	%p93, %p92, %p27;
	and.pred  	%p94, %p93, %p26;
	and.pred  	%p95, %p94, %p25;
	and.pred  	%p96, %p95, %p24;
	and.pred  	%p97, %p96, %p23;
	and.pred  	%p98, %p97, %p22;
	and.pred  	%p99, %p98, %p21;
	and.pred  	%p100, %p99, %p20;
	and.pred  	%p101, %p100, %p19;
	and.pred  	%p102, %p101, %p18;
	and.pred  	%p103, %p102, %p17;
	and.pred  	%p104, %p103, %p16;
	and.pred  	%p105, %p104, %p15;
	and.pred  	%p106, %p105, %p14;
	and.pred  	%p107, %p106, %p13;
	and.pred  	%p108, %p107, %p12;
	and.pred  	%p109, %p108, %p11;
	and.pred  	%p110, %p109, %p10;
	and.pred  	%p111, %p110, %p9;
	and.pred  	%p112, %p111, %p8;
	and.pred  	%p113, %p112, %p7;
	and.pred  	%p114, %p113, %p6;
	and.pred  	%p115, %p114, %p5;
	and.pred  	%p116, %p115, %p4;
	and.pred  	%p117, %p116, %p3;
	and.pred  	%p118, %p117, %p2;
	@%p118 bra 	$L__BB0_17;
$L__BB0_3:
	setp.ne.s32 	%p119, %r1, 0;
	ld.global.u64 	%rd29, [%rd3+4104];
	ld.global.v2.u32 	{%r21, %r22}, [%rd3+4096];
	mul.wide.s32 	%rd30, %r22, 4;
	add.s64 	%rd31, %rd29, %rd30;
	ld.u32 	%r23, [%rd31];
	add.s32 	%r24, %r21, %r1;
	shl.b32 	%r25, %r24, 2;
	cvt.u64.u32 	%rd32, %r25;
	and.b64  	%rd33, %rd32, 4092;
	add.s64 	%rd34, %rd3, %rd33;
	ld.global.u32 	%r26, [%rd34];
	add.s32 	%r27, %r25, 4;
	cvt.u64.u32 	%rd35, %r27;
	and.b64  	%rd36, %rd35, 4092;
	add.s64 	%rd37, %rd3, %rd36;
	ld.global.u32 	%r28, [%rd37];
	add.s32 	%r29, %r24, %r23;
	shl.b32 	%r30, %r29, 2;
	cvt.u64.u32 	%rd38, %r30;
	and.b64  	%rd39, %rd38, 4092;
	add.s64 	%rd40, %rd3, %rd39;
	ld.global.u32 	%r31, [%rd40];
	ld.u32 	%r32, [%rd29+40800];
	and.b32  	%r33, %r32, %r26;
	xor.b32  	%r34, %r33, %r28;
	ld.u32 	%r35, [%rd31+39200];
	shl.b32 	%r36, %r34, %r35;
	ld.u32 	%r37, [%rd31+40000];
	shr.u32 	%r38, %r31, %r37;
	xor.b32  	%r39, %r38, %r36;
	xor.b32  	%r40, %r39, %r34;
	mul.wide.s32 	%rd41, %r22, 60;
	add.s64 	%rd42, %rd31, %rd41;
	shl.b32 	%r41, %r40, 2;
	cvt.u64.u32 	%rd43, %r41;
	and.b64  	%rd44, %rd43, 60;
	add.s64 	%rd45, %rd42, %rd44;
	ld.u32 	%r42, [%rd45+800];
	xor.b32  	%r43, %r40, %r42;
	add.s32 	%r44, %r25, 1404;
	cvt.u64.u32 	%rd46, %r44;
	and.b64  	%rd47, %rd46, 4092;
	add.s64 	%rd48, %rd3, %rd47;
	st.global.u32 	[%rd48], %r43;
	add.s32 	%r45, %r30, -4;
	cvt.u64.u32 	%rd49, %r45;
	and.b64  	%rd50, %rd49, 4092;
	add.s64 	%rd51, %rd3, %rd50;
	ld.global.u32 	%r46, [%rd51];
	shr.u32 	%r47, %r46, 16;
	xor.b32  	%r48, %r47, %r46;
	shr.u32 	%r49, %r48, 8;
	xor.b32  	%r50, %r49, %r48;
	shl.b32 	%r51, %r50, 2;
	cvt.u64.u32 	%rd52, %r51;
	and.b64  	%rd53, %rd52, 60;
	add.s64 	%rd54, %rd42, %rd53;
	ld.u32 	%r52, [%rd54+13600];
	xor.b32  	%r2, %r52, %r43;
	bar.sync 	0;
	@%p119 bra 	$L__BB0_5;
	ld.global.u32 	%r53, [%rd3+4096];
	mov.u32 	%r54, %ntid.z;
	mov.u32 	%r55, %ntid.y;
	mul.lo.s32 	%r56, %r54, %r55;
	mov.u32 	%r57, %ntid.x;
	mad.lo.s32 	%r58, %r56, %r57, %r53;
	and.b32  	%r59, %r58, 1023;
	st.global.u32 	[%rd3+4096], %r59;
$L__BB0_5:
	bar.sync 	0;
	cvt.rn.f32.u32 	%f1, %r2;
	fma.rn.f32 	%f2, %f1, 0f2F800000, 0f2F000000;
	mul.f32 	%f3, %f2, 0f42700000;
	cvt.rzi.s32.f32 	%r3, %f3;
	cvt.rn.f64.s32 	%fd1, %r3;
	add.f64 	%fd2, %fd1, 0d403E000000000000;
	cvt.rzi.s32.f64 	%r4, %fd2;
	mov.b16 	%rs139, 0;
	mov.b64 	%rd116, 0;
	mov.b32 	%r126, 1;
	mov.b32 	%r125, 120;
$L__BB0_6:
	add.s32 	%r62, %r126, -1;
	setp.gt.s32 	%p120, %r3, %r62;
	setp.gt.s32 	%p121, %r62, %r4;
	or.pred  	%p122, %p120, %p121;
	@%p122 bra 	$L__BB0_14;
	setp.eq.s32 	%p124, %r125, 2;
	selp.b32 	%r63, 0, %r126, %p124;
	add.s64 	%rd10, %rd120, %rd116;
	ld.u16 	%rs3, [%rd10+-2];
	mul.wide.u32 	%rd59, %r63, 2;
	add.s64 	%rd60, %rd120, %rd59;
	ld.u16 	%rs131, [%rd60];
	setp.ne.s16 	%p125, %rs3, %rs131;
	@%p125 bra 	$L__BB0_10;
	ld.u16 	%rs132, [%rd10];
	setp.eq.s16 	%p126, %rs132, %rs3;
	@%p126 bra 	$L__BB0_10;
	add.s64 	%rd61, %rd5, %rd116;
	st.u16 	[%rd61], %rs3;
	add.s64 	%rd118, %rd118, 1;
	mov.b16 	%rs139, 1;
	bra.uni 	$L__BB0_15;
$L__BB0_10:
	setp.ne.s32 	%p127, %r1, 0;
	ld.global.u64 	%rd62, [%rd3+4104];
	ld.global.v2.u32 	{%r64, %r65}, [%rd3+4096];
	mul.wide.s32 	%rd63, %r65, 4;
	add.s64 	%rd64, %rd62, %rd63;
	ld.u32 	%r66, [%rd64];
	add.s32 	%r67, %r64, %r1;
	shl.b32 	%r68, %r67, 2;
	cvt.u64.u32 	%rd65, %r68;
	and.b64  	%rd66, %rd65, 4092;
	add.s64 	%rd67, %rd3, %rd66;
	ld.global.u32 	%r69, [%rd67];
	add.s32 	%r70, %r68, 4;
	cvt.u64.u32 	%rd68, %r70;
	and.b64  	%rd69, %rd68, 4092;
	add.s64 	%rd70, %rd3, %rd69;
	ld.global.u32 	%r71, [%rd70];
	add.s32 	%r72, %r67, %r66;
	shl.b32 	%r73, %r72, 2;
	cvt.u64.u32 	%rd71, %r73;
	and.b64  	%rd72, %rd71, 4092;
	add.s64 	%rd73, %rd3, %rd72;
	ld.global.u32 	%r74, [%rd73];
	ld.u32 	%r75, [%rd62+40800];
	and.b32  	%r76, %r75, %r69;
	xor.b32  	%r77, %r76, %r71;
	ld.u32 	%r78, [%rd64+39200];
	shl.b32 	%r79, %r77, %r78;
	ld.u32 	%r80, [%rd64+40000];
	shr.u32 	%r81, %r74, %r80;
	xor.b32  	%r82, %r81, %r79;
	xor.b32  	%r83, %r82, %r77;
	mul.wide.s32 	%rd74, %r65, 60;
	add.s64 	%rd75, %rd64, %rd74;
	shl.b32 	%r84, %r83, 2;
	cvt.u64.u32 	%rd76, %r84;
	and.b64  	%rd77, %rd76, 60;
	add.s64 	%rd78, %rd75, %rd77;
	ld.u32 	%r85, [%rd78+800];
	xor.b32  	%r86, %r83, %r85;
	add.s32 	%r87, %r68, 1404;
	cvt.u64.u32 	%rd79, %r87;
	and.b64  	%rd80, %rd79, 4092;
	add.s64 	%rd81, %rd3, %rd80;
	st.global.u32 	[%rd81], %r86;
	add.s32 	%r88, %r73, -4;
	cvt.u64.u32 	%rd82, %r88;
	and.b64  	%rd83, %rd82, 4092;
	add.s64 	%rd84, %rd3, %rd83;
	ld.global.u32 	%r89, [%rd84];
	shr.u32 	%r90, %r89, 16;
	xor.b32  	%r91, %r90, %r89;
	shr.u32 	%r92, %r91, 8;
	xor.b32  	%r93, %r92, %r91;
	shl.b32 	%r94, %r93, 2;
	cvt.u64.u32 	%rd85, %r94;
	and.b64  	%rd86, %rd85, 60;
	add.s64 	%rd87, %rd75, %rd86;
	ld.u32 	%r95, [%rd87+13600];
	xor.b32  	%r7, %r95, %r86;
	bar.sync 	0;
	@%p127 bra 	$L__BB0_12;
	ld.global.u32 	%r96, [%rd3+4096];
	mov.u32 	%r97, %ntid.z;
	mov.u32 	%r98, %ntid.y;
	mul.lo.s32 	%r99, %r97, %r98;
	mov.u32 	%r100, %ntid.x;
	mad.lo.s32 	%r101, %r99, %r100, %r96;
	and.b32  	%r102, %r101, 1023;
	st.global.u32 	[%rd3+4096], %r102;
$L__BB0_12:
	bar.sync 	0;
	cvt.rn.f32.u32 	%f4, %r7;
	fma.rn.f32 	%f5, %f4, 0f2F800000, 0f2F000000;
	setp.geu.f32 	%p128, %f5, 0f3F000000;
	@%p128 bra 	$L__BB0_15;
	ld.u16 	%rs135, [%rd10];
	setp.eq.s16 	%p129, %rs135, 0;
	selp.u16 	%rs136, 1, 0, %p129;
	add.s64 	%rd89, %rd5, %rd116;
	st.u16 	[%rd89], %rs136;
	add.s64 	%rd118, %rd118, 1;
	mov.b16 	%rs139, 1;
	bra.uni 	$L__BB0_15;
$L__BB0_14:
	add.s64 	%rd56, %rd120, %rd116;
	ld.u16 	%rs129, [%rd56];
	add.s64 	%rd57, %rd5, %rd116;
	ld.u16 	%rs130, [%rd57];
	setp.ne.s16 	%p123, %rs129, %rs130;
	selp.b16 	%rs139, 1, %rs139, %p123;
	selp.u64 	%rd58, 1, 0, %p123;
	add.s64 	%rd118, %rd118, %rd58;
	st.u16 	[%rd57], %rs129;
$L__BB0_15:
	add.s64 	%rd116, %rd116, 2;
	add.s32 	%r126, %r126, 1;
	add.s32 	%r125, %r125, -2;
	setp.ne.s32 	%p130, %r126, 61;
	@%p130 bra 	$L__BB0_6;
	mul.hi.s64 	%rd90, %rd118, -8608480567731124087;
	add.s64 	%rd91, %rd90, %rd118;
	shr.u64 	%rd92, %rd91, 63;
	shr.u64 	%rd93, %rd91, 5;
	add.s64 	%rd94, %rd93, %rd92;
	cvt.s64.s32 	%rd119, %rd94;
	setp.lt.s64 	%p131, %rd119, 10;
	mov.u64 	%rd114, %rd5;
	mov.u64 	%rd115, %rd120;
	mov.u64 	%rd120, %rd5;
	@%p131 bra 	$L__BB0_1;
$L__BB0_17:
	mov.u64 	%rd95, $str;
	cvta.global.u64 	%rd96, %rd95;
	{ // callseq 2, 0
	.param .b64 param0;
	st.param.b64 	[param0], %rd96;
	.param .b64 param1;
	st.param.b64 	[param1], 0;
	.param .b32 retval0;
	call.uni (retval0), 
	vprintf, 
	(
	param0, 
	param1
	);
	ld.param.b32 	%r104, [retval0];
	} // callseq 2
	add.s64 	%rd121, %rd120, 4;
	mov.b32 	%r127, 0;
	add.u64 	%rd97, %SP, 0;
	mov.u64 	%rd101, $str$2;
	mov.u64 	%rd104, $str$1;
$L__BB0_18:
	cvta.to.local.u64 	%rd21, %rd97;
	setp.eq.s32 	%p132, %r127, 0;
	@%p132 bra 	$L__BB0_20;
	ld.s16 	%r106, [%rd121+-4];
	st.local.u32 	[%rd21], %r106;
	cvta.global.u64 	%rd99, %rd104;
	{ // callseq 3, 0
	.param .b64 param0;
	st.param.b64 	[param0], %rd99;
	.param .b64 param1;
	st.param.b64 	[param1], %rd97;
	.param .b32 retval0;
	call.uni (retval0), 
	vprintf, 
	(
	param0, 
	param1
	);
	ld.param.b32 	%r107, [retval0];
	} // callseq 3
	bra.uni 	$L__BB0_21;
$L__BB0_20:
	ld.s16 	%r109, [%rd120];
	st.local.u32 	[%rd21], %r109;
	cvta.global.u64 	%rd102, %rd101;
	{ // callseq 4, 0
	.param .b64 param0;
	st.param.b64 	[param0], %rd102;
	.param .b64 param1;
	st.param.b64 	[param1], %rd97;
	.param .b32 retval0;
	call.uni (retval0), 
	vprintf, 
	(
	param0, 
	param1
	);
	ld.param.b32 	%r110, [retval0];
	} // callseq 4
$L__BB0_21:
	ld.s16 	%r112, [%rd121+-2];
	st.local.u32 	[%rd21], %r112;
	cvta.global.u64 	%rd105, %rd104;
	{ // callseq 5, 0
	.param .b64 param0;
	st.param.b64 	[param0], %rd105;
	.param .b64 param1;
	st.param.b64 	[param1], %rd97;
	.param .b32 retval0;
	call.uni (retval0), 
	vprintf, 
	(
	param0, 
	param1
	);
	ld.param.b32 	%r113, [retval0];
	} // callseq 5
	ld.s16 	%r115, [%rd121];
	st.local.u32 	[%rd21], %r115;
	{ // callseq 6, 0
	.param .b64 param0;
	st.param.b64 	[param0], %rd105;
	.param .b64 param1;
	st.param.b64 	[param1], %rd97;
	.param .b32 retval0;
	call.uni (retval0), 
	vprintf, 
	(
	param0, 
	param1
	);
	ld.param.b32 	%r116, [retval0];
	} // callseq 6
	ld.s16 	%r118, [%rd121+2];
	st.local.u32 	[%rd21], %r118;
	{ // callseq 7, 0
	.param .b64 param0;
	st.param.b64 	[param0], %rd105;
	.param .b64 param1;
	st.param.b64 	[param1], %rd97;
	.param .b32 retval0;
	call.uni (retval0), 
	vprintf, 
	(
	param0, 
	param1
	);
	ld.param.b32 	%r119, [retval0];
	} // callseq 7
	add.s32 	%r127, %r127, 4;
	add.s64 	%rd121, %rd121, 8;
	setp.ne.s32 	%p133, %r127, 60;
	@%p133 bra 	$L__BB0_18;
	mov.u64 	%rd107, $str$3;
	cvta.global.u64 	%rd108, %rd107;
	{ // callseq 8, 0
	.param .b64 param0;
	st.param.b64 	[param0], %rd108;
	.param .b64 param1;
	st.param.b64 	[param1], 0;
	.param .b32 retval0;
	call.uni (retval0), 
	vprintf, 
	(
	param0, 
	param1
	);
	ld.param.b32 	%r121, [retval0];
	} // callseq 8
	st.local.u64 	[%rd21], %rd119;
	mov.u64 	%rd109, $str$4;
	cvta.global.u64 	%rd110, %rd109;
	{ // callseq 9, 0
	.param .b64 param0;
	st.param.b64 	[param0], %rd110;
	.param .b64 param1;
	st.param.b64 	[param1], %rd97;
	.param .b32 retval0;
	call.uni (retval0), 
	vprintf, 
	(
	param0, 
	param1
	);
	ld.param.b32 	%r123, [retval0];
	} // callseq 9
	ret;

}


// ===== COMPILED SASS (sm_100) =====

	.target	sm_100

	.elftype	@"ET_EXEC"


//--------------------- .note.nv.tkinfo           --------------------------
	.section	.note.nv.tkinfo,"",@"SHT_NOTE"
	.sectionflags	@"SHF_NOTE_NV_TKINFO"
	.tkinfo
        /*0018*/ 	.word	0x00000002
        /*0030*/ 	.string	""
        /*0030*/ 	.string	"ptxas"
        /*0030*/ 	.string	"Cuda compilation tools, release 13.0, V13.0.88"
        /*0030*/ 	.string	"Build cuda_13.0.r13.0/compiler.36424714_0"
        /*0030*/ 	.string	"-arch sm_100 -m 64 "



//--------------------- .note.nv.cuinfo           --------------------------
	.section	.note.nv.cuinfo,"",@"SHT_NOTE"
	.sectionflags	@"SHF_NOTE_NV_CUINFO"
        /*0018*/ 	.short	0x0002
        /*001a*/ 	.short	0x0064
        /*001c*/ 	.short	0x0082
	.zero		2


//--------------------- .nv.info                  --------------------------
	.section	.nv.info,"",@"SHT_CUDA_INFO"
	.align	4


	//----- nvinfo : EIATTR_REGCOUNT
	.align		4
        /*0000*/ 	.byte	0x04, 0x2f
        /*0002*/ 	.short	(.L_15 - .L_14)
	.align		4
.L_14:
        /*0004*/ 	.word	index@(_Z15generate_kernelP17curandStateMtgp32)
        /*0008*/ 	.word	0x00000028


	//----- nvinfo : EIATTR_FRAME_SIZE
	.align		4
.L_15:
        /*000c*/ 	.byte	0x04, 0x11
        /*000e*/ 	.short	(.L_17 - .L_16)
	.align		4
.L_16:
        /*0010*/ 	.word	index@(_Z15generate_kernelP17curandStateMtgp32)
        /*0014*/ 	.word	0x00000008


	//----- nvinfo : EIATTR_MIN_STACK_SIZE
	.align		4
.L_17:
        /*0018*/ 	.byte	0x04, 0x12
        /*001a*/ 	.short	(.L_19 - .L_18)
	.align		4
.L_18:
        /*001c*/ 	.word	index@(_Z15generate_kernelP17curandStateMtgp32)
        /*0020*/ 	.word	0x00000008
.L_19:


//--------------------- .nv.compat                --------------------------
	.section	.nv.compat,"",@"SHT_CUDA_COMPAT_INFO"
	.align	4
        /*0000*/ 	.byte	0x02, 0x09, 0x00, 0x00, 0x02, 0x02, 0x01, 0x00, 0x02, 0x05, 0x05, 0x00, 0x03, 0x07, 0x01, 0x01
        /*0010*/ 	.byte	0x02, 0x03, 0x00, 0x00, 0x02, 0x06, 0x01, 0x00, 0x04, 0x0b, 0x08, 0x00, 0x01, 0x00, 0x00, 0x00
        /*0020*/ 	.byte	0x00, 0x00, 0x00, 0x00


//--------------------- .nv.info._Z15generate_kernelP17curandStateMtgp32 --------------------------
	.section	.nv.info._Z15generate_kernelP17curandStateMtgp32,"",@"SHT_CUDA_INFO"
	.sectionflags	@""
	.align	4


	//----- nvinfo : EIATTR_CUDA_API_VERSION
	.align		4
        /*0000*/ 	.byte	0x04, 0x37
        /*0002*/ 	.short	(.L_21 - .L_20)
.L_20:
        /*0004*/ 	.word	0x00000082


	//----- nvinfo : EIATTR_KPARAM_INFO
	.align		4
.L_21:
        /*0008*/ 	.byte	0x04, 0x17
        /*000a*/ 	.short	(.L_23 - .L_22)
.L_22:
        /*000c*/ 	.word	0x00000000
        /*0010*/ 	.short	0x0000
        /*0012*/ 	.short	0x0000
        /*0014*/ 	.byte	0x00, 0xf5, 0x21, 0x00


	//----- nvinfo : EIATTR_SPARSE_MMA_MASK
	.align		4
.L_23:
        /*0018*/ 	.byte	0x03, 0x50
        /*001a*/ 	.short	0x0000


	//----- nvinfo : EIATTR_MAXREG_COUNT
	.align		4
        /*001c*/ 	.byte	0x03, 0x1b
        /*001e*/ 	.short	0x00ff


	//----- nvinfo : EIATTR_NUM_BARRIERS
	.align		4
        /*0020*/ 	.byte	0x02, 0x4c
        /*0022*/ 	.byte	0x01
	.zero		1


	//----- nvinfo : EIATTR_EXTERNS
	.align		4
        /*0024*/ 	.byte	0x04, 0x0f
        /*0026*/ 	.short	(.L_25 - .L_24)


	//   ....[0]....
	.align		4
.L_24:
        /*0028*/ 	.word	index@(malloc)


	//   ....[1]....
	.align		4
        /*002c*/ 	.word	index@(vprintf)


	//----- nvinfo : EIATTR_MERCURY_ISA_VERSION
	.align		4
.L_25:
        /*0030*/ 	.byte	0x03, 0x5f
        /*0032*/ 	.short	0x0101


	//----- nvinfo : EIATTR_VRC_CTA_INIT_COUNT
	.align		4
        /*0034*/ 	.byte	0x02, 0x4a
	.zero		1
	.zero		1


	//----- nvinfo : EIATTR_SYSCALL_OFFSETS
	.align		4
        /*0038*/ 	.byte	0x04, 0x46
        /*003a*/ 	.short	(.L_27 - .L_26)


	//   ....[0]....
.L_26:
        /*003c*/ 	.word	0x000000b0


	//   ....[1]....
        /*0040*/ 	.word	0x00000130


	//   ....[2]....
        /*0044*/ 	.word	0x00002a70


	//   ....[3]....
        /*0048*/ 	.word	0x00002c00


	//   ....[4]....
        /*004c*/ 	.word	0x00002d00


	//   ....[5]....
        /*0050*/ 	.word	0x00002de0


	//   ....[6]....
        /*0054*/ 	.word	0x00002ea0


	//   ....[7]....
        /*0058*/ 	.word	0x00002f60


	//   ....[8]....
        /*005c*/ 	.word	0x00003020


	//   ....[9]....
        /*0060*/ 	.word	0x000030b0


	//----- nvinfo : EIATTR_EXIT_INSTR_OFFSETS
	.align		4
.L_27:
        /*0064*/ 	.byte	0x04, 0x1c
        /*0066*/ 	.short	(.L_29 - .L_28)


	//   ....[0]....
.L_28:
        /*0068*/ 	.word	0x000030c0


	//----- nvinfo : EIATTR_CRS_STACK_SIZE
	.align		4
.L_29:
        /*006c*/ 	.byte	0x04, 0x1e
        /*006e*/ 	.short	(.L_31 - .L_30)
.L_30:
        /*0070*/ 	.word	0x00000000


	//----- nvinfo : EIATTR_CBANK_PARAM_SIZE
	.align		4
.L_31:
        /*0074*/ 	.byte	0x03, 0x19
        /*0076*/ 	.short	0x0008


	//----- nvinfo : EIATTR_PARAM_CBANK
	.align		4
        /*0078*/ 	.byte	0x04, 0x0a
        /*007a*/ 	.short	(.L_33 - .L_32)
	.align		4
.L_32:
        /*007c*/ 	.word	index@(.nv.constant0._Z15generate_kernelP17curandStateMtgp32)
        /*0080*/ 	.short	0x0380
        /*0082*/ 	.short	0x0008


	//----- nvinfo : EIATTR_SW_WAR
	.align		4
.L_33:
        /*0084*/ 	.byte	0x04, 0x36
        /*0086*/ 	.short	(.L_35 - .L_34)
.L_34:
        /*0088*/ 	.word	0x00000008
.L_35:


//--------------------- .nv.callgraph             --------------------------
	.section	.nv.callgraph,"",@"SHT_CUDA_CALLGRAPH"
	.align	4
	.sectionentsize	8
	.align		4
        /*0000*/ 	.word	0x00000000
	.align		4
        /*0004*/ 	.word	0xffffffff
	.align		4
        /*0008*/ 	.word	index@(_Z15generate_kernelP17curandStateMtgp32)
	.align		4
        /*000c*/ 	.word	index@(vprintf)
	.align		4
        /*0010*/ 	.word	index@(_Z15generate_kernelP17curandStateMtgp32)
	.align		4
        /*0014*/ 	.word	index@(malloc)
	.align		4
        /*0018*/ 	.word	0x00000000
	.align		4
        /*001c*/ 	.word	0xfffffffe
	.align		4
        /*0020*/ 	.word	0x00000000
	.align		4
        /*0024*/ 	.word	0xfffffffd
	.align		4
        /*0028*/ 	.word	0x00000000
	.align		4
        /*002c*/ 	.word	0xfffffffc


//--------------------- .nv.constant4             --------------------------
	.section	.nv.constant4,"a",@progbits
	.align	8
	.align		8
.nv.constant4:
        /*0000*/ 	.dword	malloc
	.align		8
        /*0008*/ 	.dword	vprintf
	.align		8
        /*0010*/ 	.dword	precalc_xorwow_matrix
	.align		8
        /*0018*/ 	.dword	precalc_xorwow_offset_matrix
	.align		8
        /*0020*/ 	.dword	mrg32k3aM1
	.align		8
        /*0028*/ 	.dword	mrg32k3aM2
	.align		8
        /*0030*/ 	.dword	mrg32k3aM1SubSeq
	.align		8
        /*0038*/ 	.dword	mrg32k3aM2SubSeq
	.align		8
        /*0040*/ 	.dword	mrg32k3aM1Seq
	.align		8
        /*0048*/ 	.dword	mrg32k3aM2Seq
	.align		8
        /*0050*/ 	.dword	$str
	.align		8
        /*0058*/ 	.dword	$str$1
	.align		8
        /*0060*/ 	.dword	$str$2
	.align		8
        /*0068*/ 	.dword	$str$3
	.align		8
        /*0070*/ 	.dword	$str$4


//--------------------- .nv.constant3             --------------------------
	.section	.nv.constant3,"a",@progbits
	.align	8
.nv.constant3:
	.type		__cr_lgamma_table,@object
	.size		__cr_lgamma_table,(.L_8 - __cr_lgamma_table)
__cr_lgamma_table:
        /*0000*/ 	.byte	0x00, 0x00, 0x00, 0x00, 0x00, 0x00, 0x00, 0x00, 0x00, 0x00, 0x00, 0x00, 0x00, 0x00, 0x00, 0x00
        /*0010*/ 	.byte	0xef, 0x39, 0xfa, 0xfe, 0x42, 0x2e, 0xe6, 0x3f, 0x02, 0x20, 0x2a, 0xfa, 0x0b, 0xab, 0xfc, 0x3f
        /*0020*/ 	.byte	0xf9, 0x2c, 0x92, 0x7c, 0xa7, 0x6c, 0x09, 0x40, 0xc9, 0x79, 0x44, 0x3c, 0x64, 0x26, 0x13, 0x40
        /*0030*/ 	.byte	0xca, 0x01, 0xcf, 0x3a, 0x27, 0x51, 0x1a, 0x40, 0x30, 0xcc, 0x2d, 0xf3, 0xe1, 0x0c, 0x21, 0x40
        /*0040*/ 	.byte	0x0d, 0xb7, 0xfc, 0x82, 0x8e, 0x35, 0x25, 0x40
.L_8:


//--------------------- .text._Z15generate_kernelP17curandStateMtgp32 --------------------------
	.section	.text._Z15generate_kernelP17curandStateMtgp32,"ax",@progbits
	.align	128
        .global         _Z15generate_kernelP17curandStateMtgp32
        .type           _Z15generate_kernelP17curandStateMtgp32,@function
        .size           _Z15generate_kernelP17curandStateMtgp32,(.L_x_26 - _Z15generate_kernelP17curandStateMtgp32)
        .other          _Z15generate_kernelP17curandStateMtgp32,@"STO_CUDA_ENTRY STV_DEFAULT"
_Z15generate_kernelP17curandStateMtgp32:
.text._Z15generate_kernelP17curandStateMtgp32:
[----:B------:R-:W0:Y:S01]  /*0000*/  LDC R1, c[0x0][0x37c] ;  /* 0x0000df00ff017b82 */ /* 0x000e220000000800 */
[----:B------:R-:W-:Y:S01]  /*0010*/  MOV R18, 0x0 ;  /* 0x0000000000127802 */ /* 0x000fe20000000f00 */
[----:B------:R-:W1:Y:S01]  /*0020*/  LDCU UR4, c[0x0][0x2f8] ;  /* 0x00005f00ff0477ac */ /* 0x000e620008000800 */
[----:B0-----:R-:W-:-:S05]  /*0030*/  VIADD R1, R1, 0xfffffff8 ;  /* 0xfffffff801017836 */ /* 0x001fca0000000000 */
[----:B------:R0:W2:Y:S01]  /*0040*/  LDC.64 R6, c[0x4][R18] ;  /* 0x0100000012067b82 */ /* 0x0000a20000000a00 */
[----:B------:R-:W3:Y:S01]  /*0050*/  LDCU UR5, c[0x0][0x2fc] ;  /* 0x00005f80ff0577ac */ /* 0x000ee20008000800 */
[----:B------:R-:W-:Y:S02]  /*0060*/  IMAD.MOV.U32 R4, RZ, RZ, 0x78 ;  /* 0x00000078ff047424 */ /* 0x000fe400078e00ff */
[----:B------:R-:W-:Y:S01]  /*0070*/  IMAD.MOV.U32 R5, RZ, RZ, RZ ;  /* 0x000000ffff057224 */ /* 0x000fe200078e00ff */
[----:B-1----:R-:W-:-:S05]  /*0080*/  IADD3 R2, P0, PT, R1, UR4, RZ ;  /* 0x0000000401027c10 */ /* 0x002fca000ff1e0ff */
[----:B0--3--:R-:W-:-:S08]  /*0090*/  IMAD.X R26, RZ, RZ, UR5, P0 ;  /* 0x00000005ff1a7e24 */ /* 0x009fd000080e06ff */
[----:B------:R-:W-:-:S07]  /*00a0*/  LEPC R20, `(.L_x_0) ;  /* 0x000000001014794e */ /* 0x000fce0000000000 */
[----:B--2---:R-:W-:Y:S05]  /*00b0*/  CALL.ABS.NOINC R6 ;  /* 0x0000000006007343 */ /* 0x004fea0003c00000 */
.L_x_0:
[----:B------:R-:W0:Y:S01]  /*00c0*/  LDC.64 R18, c[0x4][R18] ;  /* 0x0100000012127b82 */ /* 0x000e220000000a00 */
[----:B------:R-:W-:Y:S02]  /*00d0*/  IMAD.MOV.U32 R24, RZ, RZ, R4 ;  /* 0x000000ffff187224 */ /* 0x000fe400078e0004 */
[----:B------:R-:W-:Y:S02]  /*00e0*/  IMAD.MOV.U32 R25, RZ, RZ, R5 ;  /* 0x000000ffff197224 */ /* 0x000fe400078e0005 */
[----:B------:R-:W-:Y:S02]  /*00f0*/  IMAD.MOV.U32 R4, RZ, RZ, 0x78 ;  /* 0x00000078ff047424 */ /* 0x000fe400078e00ff */
[----:B------:R-:W-:Y:S01]  /*0100*/  IMAD.MOV.U32 R5, RZ, RZ, RZ ;  /* 0x000000ffff057224 */ /* 0x000fe200078e00ff */
[----:B------:R-:W1:Y:S06]  /*0110*/  LDC.64 R16, c[0x0][0x358] ;  /* 0x0000d600ff107b82 */ /* 0x000e6c0000000a00 */
[----:B------:R-:W-:-:S07]  /*0120*/  LEPC R20, `(.L_x_1) ;  /* 0x000000001014794e */ /* 0x000fce0000000000 */
[----:B01----:R-:W-:Y:S05]  /*0130*/  CALL.ABS.NOINC R18 ;  /* 0x0000000012007343 */ /* 0x003fea0003c00000 */
.L_x_1:
[C---:B------:R-:W-:Y:S01]  /*0140*/  R2UR UR4, R16.reuse ;  /* 0x00000000100472ca */ /* 0x040fe200000e0000 */
[----:B------:R-:W0:Y:S01]  /*0150*/  S2R R7, SR_TID.Y ;  /* 0x0000000000077919 */ /* 0x000e220000002200 */
[C---:B------:R-:W-:Y:S01]  /*0160*/  R2UR UR5, R17.reuse ;  /* 0x00000000110572ca */ /* 0x040fe200000e0000 */
[----:B------:R-:W-:Y:S01]  /*0170*/  IMAD.MOV.U32 R12, RZ, RZ, 0x1 ;  /* 0x00000001ff0c7424 */ /* 0x000fe200078e00ff */
[C---:B------:R-:W-:Y:S01]  /*0180*/  R2UR UR6, R16.reuse ;  /* 0x00000000100672ca */ /* 0x040fe200000e0000 */
[----:B------:R-:W0:Y:S01]  /*0190*/  S2R R6, SR_TID.X ;  /* 0x0000000000067919 */ /* 0x000e220000002100 */
[C---:B------:R-:W-:Y:S01]  /*01a0*/  R2UR UR7, R17.reuse ;  /* 0x00000000110772ca */ /* 0x040fe200000e0000 */
[----:B------:R-:W1:Y:S01]  /*01b0*/  LDC.64 R10, c[0x0][0x380] ;  /* 0x0000e000ff0a7b82 */ /* 0x000e620000000a00 */
[C---:B------:R-:W-:Y:S01]  /*01c0*/  R2UR UR8, R16.reuse ;  /* 0x00000000100872ca */ /* 0x040fe200000e0000 */
[----:B------:R-:W2:Y:S01]  /*01d0*/  S2R R0, SR_TID.Z ;  /* 0x0000000000007919 */ /* 0x000ea20000002300 */
[C---:B------:R-:W-:Y:S01]  /*01e0*/  R2UR UR9, R17.reuse ;  /* 0x00000000110972ca */ /* 0x040fe200000e0000 */
[----:B------:R-:W-:Y:S01]  /*01f0*/  BSSY B0, `(.L_x_2) ;  /* 0x0000280000007945 */ /* 0x000fe20003800000 */
[----:B------:R-:W-:Y:S01]  /*0200*/  R2UR UR10, R16 ;  /* 0x00000000100a72ca */ /* 0x000fe200000e0000 */
[----:B------:R-:W1:Y:S01]  /*0210*/  S2R R3, SR_CTAID.X ;  /* 0x0000000000037919 */ /* 0x000e620000002500 */
[----:B------:R-:W-:-:S02]  /*0220*/  R2UR UR11, R17 ;  /* 0x00000000110b72ca */ /* 0x000fc400000e0000 */
[----:B------:R-:W-:Y:S02]  /*0230*/  CS2R R22, SRZ ;  /* 0x0000000000167805 */ /* 0x000fe4000001ff00 */
[C---:B------:R-:W-:Y:S01]  /*0240*/  R2UR UR12, R16.reuse ;  /* 0x00000000100c72ca */ /* 0x040fe200000e0000 */
[----:B------:R3:W-:Y:S01]  /*0250*/  ST.E.U16 desc[UR4][R24.64+0x2], R12 ;  /* 0x0000020c18007985 */ /* 0x0007e2000c101504 */
[C---:B------:R-:W-:Y:S01]  /*0260*/  R2UR UR13, R17.reuse ;  /* 0x00000000110d72ca */ /* 0x040fe200000e0000 */
[----:B------:R-:W4:Y:S01]  /*0270*/  LDCU UR4, c[0x0][0x368] ;  /* 0x00006d00ff0477ac */ /* 0x000f220008000800 */
[C---:B------:R-:W-:Y:S01]  /*0280*/  R2UR UR14, R16.reuse ;  /* 0x00000000100e72ca */ /* 0x040fe200000e0000 */
[----:B------:R3:W-:Y:S01]  /*0290*/  ST.E.U16 desc[UR6][R24.64+0x6], R12 ;  /* 0x0000060c18007985 */ /* 0x0007e2000c101506 */
[C---:B------:R-:W-:Y:S01]  /*02a0*/  R2UR UR15, R17.reuse ;  /* 0x00000000110f72ca */ /* 0x040fe200000e0000 */
[----:B------:R-:W4:Y:S01]  /*02b0*/  LDCU UR5, c[0x0][0x364] ;  /* 0x00006c80ff0577ac */ /* 0x000f220008000800 */
[C---:B------:R-:W-:Y:S01]  /*02c0*/  R2UR UR16, R16.reuse ;  /* 0x00000000101072ca */ /* 0x040fe200000e0000 */
[----:B------:R3:W-:Y:S01]  /*02d0*/  ST.E.U16 desc[UR6][R24.64], RZ ;  /* 0x000000ff18007985 */ /* 0x0007e2000c101506 */
[C---:B------:R-:W-:Y:S01]  /*02e0*/  R2UR UR17, R17.reuse ;  /* 0x00000000111172ca */ /* 0x040fe200000e0000 */
[----:B------:R-:W0:Y:S01]  /*02f0*/  LDCU UR6, c[0x0][0x360] ;  /* 0x00006c00ff0677ac */ /* 0x000e220008000800 */
[----:B------:R-:W-:Y:S01]  /*0300*/  R2UR UR18, R16 ;  /* 0x00000000101272ca */ /* 0x000fe200000e0000 */
[----:B------:R3:W-:Y:S01]  /*0310*/  ST.E.U16 desc[UR8][R24.64+0xa], R12 ;  /* 0x00000a0c18007985 */ /* 0x0007e2000c101508 */
[----:B------:R-:W-:-:S02]  /*0320*/  R2UR UR19, R17 ;  /* 0x00000000111372ca */ /* 0x000fc400000e0000 */
[C---:B------:R-:W-:Y:S01]  /*0330*/  R2UR UR20, R16.reuse ;  /* 0x00000000101472ca */ /* 0x040fe200000e0000 */
[----:B------:R3:W-:Y:S01]  /*0340*/  ST.E.U16 desc[UR10][R24.64+0xe], R12 ;  /* 0x00000e0c18007985 */ /* 0x0007e2000c10150a */
[C---:B------:R-:W-:Y:S02]  /*0350*/  R2UR UR21, R17.reuse ;  /* 0x00000000111572ca */ /* 0x040fe400000e0000 */
[C---:B------:R-:W-:Y:S01]  /*0360*/  R2UR UR22, R16.reuse ;  /* 0x00000000101672ca */ /* 0x040fe200000e0000 */
[----:B------:R3:W-:Y:S01]  /*0370*/  ST.E.U16 desc[UR12][R24.64+0x12], R12 ;  /* 0x0000120c18007985 */ /* 0x0007e2000c10150c */
[C---:B------:R-:W-:Y:S02]  /*0380*/  R2UR UR23, R17.reuse ;  /* 0x00000000111772ca */ /* 0x040fe400000e0000 */
[C---:B------:R-:W-:Y:S01]  /*0390*/  R2UR UR24, R16.reuse ;  /* 0x00000000101872ca */ /* 0x040fe200000e0000 */
[----:B------:R3:W-:Y:S01]  /*03a0*/  ST.E.U16 desc[UR14][R24.64+0x16], R12 ;  /* 0x0000160c18007985 */ /* 0x0007e2000c10150e */
[C---:B------:R-:W-:Y:S01]  /*03b0*/  R2UR UR25, R17.reuse ;  /* 0x00000000111972ca */ /* 0x040fe200000e0000 */
[----:B----4-:R-:W-:Y:S01]  /*03c0*/  UIMAD UR4, UR4, UR5, URZ ;  /* 0x00000005040472a4 */ /* 0x010fe2000f8e02ff */
[C---:B------:R-:W-:Y:S01]  /*03d0*/  R2UR UR26, R16.reuse ;  /* 0x00000000101a72ca */ /* 0x040fe200000e0000 */
[----:B------:R3:W-:Y:S01]  /*03e0*/  ST.E.U16 desc[UR16][R24.64+0x1a], R12 ;  /* 0x00001a0c18007985 */ /* 0x0007e2000c101510 */
[----:B------:R-:W-:Y:S01]  /*03f0*/  R2UR UR27, R17 ;  /* 0x00000000111b72ca */ /* 0x000fe200000e0000 */
[----:B0-----:R-:W-:Y:S01]  /*0400*/  IMAD R7, R7, UR6, R6 ;  /* 0x0000000607077c24 */ /* 0x001fe2000f8e0206 */
[----:B------:R-:W-:Y:S01]  /*0410*/  R2UR UR28, R16 ;  /* 0x00000000101c72ca */ /* 0x000fe200000e0000 */
[----:B------:R3:W-:Y:S01]  /*0420*/  ST.E.U16 desc[UR18][R24.64+0x1e], R12 ;  /* 0x00001e0c18007985 */ /* 0x0007e2000c101512 */
[C---:B------:R-:W-:Y:S01]  /*0430*/  R2UR UR29, R17.reuse ;  /* 0x00000000111d72ca */ /* 0x040fe200000e0000 */
[----:B--2---:R-:W-:Y:S01]  /*0440*/  IMAD R7, R0, UR4, R7 ;  /* 0x0000000400077c24 */ /* 0x004fe2000f8e0207 */
[C---:B------:R-:W-:Y:S01]  /*0450*/  R2UR UR30, R16.reuse ;  /* 0x00000000101e72ca */ /* 0x040fe200000e0000 */
[----:B------:R3:W-:Y:S01]  /*0460*/  ST.E.U16 desc[UR20][R24.64+0x22], R12 ;  /* 0x0000220c18007985 */ /* 0x0007e2000c101514 */
[----:B------:R-:W-:Y:S01]  /*0470*/  R2UR UR31, R17 ;  /* 0x00000000111f72ca */ /* 0x000fe200000e0000 */
[----:B-1----:R-:W-:Y:S01]  /*0480*/  IMAD.WIDE.U32 R10, R3, 0x1010, R10 ;  /* 0x00001010030a7825 */ /* 0x002fe200078e000a */
[C---:B------:R-:W-:Y:S01]  /*0490*/  R2UR UR32, R16.reuse ;  /* 0x00000000102072ca */ /* 0x040fe200000e0000 */
[----:B------:R3:W-:Y:S01]  /*04a0*/  ST.E.U16 desc[UR22][R24.64+0x26], R12 ;  /* 0x0000260c18007985 */ /* 0x0007e2000c101516 */
[C---:B------:R-:W-:Y:S01]  /*04b0*/  R2UR UR33, R17.reuse ;  /* 0x00000000112172ca */ /* 0x040fe200000e0000 */
[----:B------:R-:W-:Y:S01]  /*04c0*/  IMAD.MOV.U32 R3, RZ, RZ, RZ ;  /* 0x000000ffff037224 */ /* 0x000fe200078e00ff */
[C---:B------:R-:W-:Y:S01]  /*04d0*/  R2UR UR34, R16.reuse ;  /* 0x00000000102272ca */ /* 0x040fe200000e0000 */
[----:B------:R3:W-:Y:S01]  /*04e0*/  ST.E.U16 desc[UR24][R24.64+0x2a], R12 ;  /* 0x00002a0c18007985 */ /* 0x0007e2000c101518 */
[C---:B------:R-:W-:Y:S01]  /*04f0*/  R2UR UR35, R17.reuse ;  /* 0x00000000112372ca */ /* 0x040fe200000e0000 */
[----:B------:R-:W-:Y:S01]  /*0500*/  IMAD.MOV.U32 R0, RZ, RZ, RZ ;  /* 0x000000ffff007224 */ /* 0x000fe200078e00ff */
        /* <DEDUP_REMOVED lines=42> */
[----:B------:R-:W-:Y:S01]  /*07b0*/  R2UR UR64, R16 ;  /* 0x00000000104072ca */ /* 0x000fe200000e0000 */
[----:B------:R3:W-:Y:S01]  /*07c0*/  ST.E.U16 desc[UR54][R24.64+0x66], R12 ;  /* 0x0000660c18007985 */ /* 0x0007e2000c101536 */
[----:B------:R-:W-:-:S03]  /*07d0*/  R2UR UR65, R17 ;  /* 0x00000000114172ca */ /* 0x000fc600000e0000 */
[----:B------:R3:W-:Y:S04]  /*07e0*/  ST.E.U16 desc[UR56][R24.64+0x6a], R12 ;  /* 0x00006a0c18007985 */ /* 0x0007e8000c101538 */
[----:B------:R3:W-:Y:S04]  /*07f0*/  ST.E.U16 desc[UR58][R24.64+0x6e], R12 ;  /* 0x00006e0c18007985 */ /* 0x0007e8000c10153a */
[----:B------:R3:W-:Y:S04]  /*0800*/  ST.E.U16 desc[UR60][R24.64+0x72], R12 ;  /* 0x0000720c18007985 */ /* 0x0007e8000c10153c */
[----:B------:R3:W-:Y:S04]  /*0810*/  ST.E.U16 desc[UR62][R24.64+0x76], R12 ;  /* 0x0000760c18007985 */ /* 0x0007e8000c10153e */
[----:B------:R3:W-:Y:S04]  /*0820*/  ST.E.U16 desc[UR8][R24.64+0x4], RZ ;  /* 0x000004ff18007985 */ /* 0x0007e8000c101508 */
        /* <DEDUP_REMOVED lines=27> */
[----:B------:R3:W-:Y:S02]  /*09e0*/  ST.E.U16 desc[UR64][R24.64+0x74], RZ ;  /* 0x000074ff18007985 */ /* 0x0007e4000c101540 */
.L_x_12:
[----:B------:R-:W-:-:S04]  /*09f0*/  PRMT R6, R6, 0x9910, RZ ;  /* 0x0000991006067816 */ /* 0x000fc800000000ff */
[----:B------:R-:W-:-:S13]  /*0a00*/  ISETP.NE.AND P0, PT, R6, RZ, PT ;  /* 0x000000ff0600720c */ /* 0x000fda0003f05270 */
[----:B------:R-:W-:Y:S05]  /*0a10*/  @P0 BRA `(.L_x_3) ;  /* 0x0000000c00780947 */ /* 0x000fea0003800000 */
[C---:B------:R-:W-:Y:S02]  /*0a20*/  R2UR UR6, R16.reuse ;  /* 0x00000000100672ca */ /* 0x040fe400000e0000 */
[C---:B------:R-:W-:Y:S02]  /*0a30*/  R2UR UR7, R17.reuse ;  /* 0x00000000110772ca */ /* 0x040fe400000e0000 */
[----:B------:R-:W-:Y:S02]  /*0a40*/  R2UR UR4, R16 ;  /* 0x00000000100472ca */ /* 0x000fe400000e0000 */
[----:B------:R-:W-:-:S09]  /*0a50*/  R2UR UR5, R17 ;  /* 0x00000000110572ca */ /* 0x000fd200000e0000 */
[----:B------:R-:W2:Y:S04]  /*0a60*/  LD.E.U16 R19, desc[UR6][R24.64+0x74] ;  /* 0x0000740618137980 */ /* 0x000ea8000c101500 */
[----:B------:R-:W4:Y:S04]  /*0a70*/  LD.E.U16 R6, desc[UR4][R24.64] ;  /* 0x0000000418067980 */ /* 0x000f28000c101500 */
[----:B------:R-:W5:Y:S04]  /*0a80*/  LD.E.U16 R27, desc[UR4][R24.64+0x76] ;  /* 0x00007604181b7980 */ /* 0x000f68000c101500 */
[----:B------:R-:W5:Y:S04]  /*0a90*/  LD.E.U16 R30, desc[UR6][R24.64+0x72] ;  /* 0x00007206181e7980 */ /* 0x000f68000c101500 */
[----:B------:R-:W5:Y:S04]  /*0aa0*/  LD.E.U16 R29, desc[UR4][R24.64+0x70] ;  /* 0x00007004181d7980 */ /* 0x000f68000c101500 */
[----:B------:R-:W5:Y:S01]  /*0ab0*/  LD.E.U16 R28, desc[UR4][R24.64+0x6e] ;  /* 0x00006e04181c7980 */ /* 0x000f62000c101500 */
[----:B------:R-:W-:-:S02]  /*0ac0*/  R2UR UR8, R16 ;  /* 0x00000000100872ca */ /* 0x000fc400000e0000 */
[----:B------:R-:W-:Y:S01]  /*0ad0*/  R2UR UR9, R17 ;  /* 0x00000000110972ca */ /* 0x000fe200000e0000 */
[----:B------:R-:W5:Y:S04]  /*0ae0*/  LD.E.U16 R13, desc[UR4][R24.64+0x6a] ;  /* 0x00006a04180d7980 */ /* 0x000f68000c101500 */
[----:B------:R-:W5:Y:S04]  /*0af0*/  LD.E.U16 R21, desc[UR6][R24.64+0x68] ;  /* 0x0000680618157980 */ /* 0x000f68000c101500 */
[----:B------:R-:W5:Y:S04]  /*0b00*/  LD.E.U16 R33, desc[UR4][R24.64+0x64] ;  /* 0x0000640418217980 */ /* 0x000f68000c101500 */
[----:B------:R-:W5:Y:S04]  /*0b10*/  LD.E.U16 R8, desc[UR8][R24.64+0x6c] ;  /* 0x00006c0818087980 */ /* 0x000f68000c101500 */
[----:B------:R-:W5:Y:S04]  /*0b20*/  LD.E.U16 R32, desc[UR8][R24.64+0x66] ;  /* 0x0000660818207980 */ /* 0x000f68000c101500 */
[----:B------:R-:W5:Y:S04]  /*0b30*/  LD.E.U16 R34, desc[UR6][R24.64+0x62] ;  /* 0x0000620618227980 */ /* 0x000f68000c101500 */
[----:B------:R-:W5:Y:S04]  /*0b40*/  LD.E.U16 R9, desc[UR8][R24.64+0x60] ;  /* 0x0000600818097980 */ /* 0x000f68000c101500 */
[----:B---3--:R-:W3:Y:S04]  /*0b50*/  LD.E.U16 R12, desc[UR4][R24.64+0x5e] ;  /* 0x00005e04180c7980 */ /* 0x008ee8000c101500 */
[----:B------:R-:W3:Y:S04]  /*0b60*/  LD.E.U16 R14, desc[UR6][R24.64+0x5c] ;  /* 0x00005c06180e7980 */ /* 0x000ee8000c101500 */
[----:B------:R-:W3:Y:S04]  /*0b70*/  LD.E.U16 R15, desc[UR4][R24.64+0x5a] ;  /* 0x00005a04180f7980 */ /* 0x000ee8000c101500 */
[----:B------:R-:W3:Y:S04]  /*0b80*/  LD.E.U16 R18, desc[UR6][R24.64+0x58] ;  /* 0x0000580618127980 */ /* 0x000ee8000c101500 */
[----:B------:R-:W3:Y:S01]  /*0b90*/  LD.E.U16 R20, desc[UR4][R24.64+0x54] ;  /* 0x0000540418147980 */ /* 0x000ee2000c101500 */
[----:B--2---:R-:W-:-:S03]  /*0ba0*/  PRMT R31, R19, 0x9910, RZ ;  /* 0x00009910131f7816 */ /* 0x004fc600000000ff */
[----:B------:R-:W2:Y:S01]  /*0bb0*/  LD.E.U16 R19, desc[UR8][R24.64+0x56] ;  /* 0x0000560818137980 */ /* 0x000ea2000c101500 */
[----:B----4-:R-:W-:-:S04]  /*0bc0*/  PRMT R6, R6, 0x9910, RZ ;  /* 0x0000991006067816 */ /* 0x010fc800000000ff */
[C---:B------:R-:W-:Y:S02]  /*0bd0*/  ISETP.NE.AND P0, PT, R6.reuse, R31, PT ;  /* 0x0000001f0600720c */ /* 0x040fe40003f05270 */
[----:B-----5:R-:W-:Y:S02]  /*0be0*/  PRMT R31, R27, 0x9910, RZ ;  /* 0x000099101b1f7816 */ /* 0x020fe400000000ff */
[----:B------:R-:W4:Y:S02]  /*0bf0*/  LD.E.U16 R27, desc[UR6][R24.64+0x52] ;  /* 0x00005206181b7980 */ /* 0x000f24000c101500 */
[----:B------:R-:W-:Y:S02]  /*0c00*/  ISETP.EQ.AND P0, PT, R6, R31, !P0 ;  /* 0x0000001f0600720c */ /* 0x000fe40004702270 */
[----:B------:R-:W5:Y:S01]  /*0c10*/  LD.E.U16 R31, desc[UR4][R24.64+0x50] ;  /* 0x00005004181f7980 */ /* 0x000f62000c101500 */
[----:B------:R-:W-:-:S03]  /*0c20*/  PRMT R35, R30, 0x9910, RZ ;  /* 0x000099101e237816 */ /* 0x000fc600000000ff */
[----:B------:R-:W5:Y:S01]  /*0c30*/  LD.E.U16 R30, desc[UR6][R24.64+0x4e] ;  /* 0x00004e06181e7980 */ /* 0x000f62000c101500 */
[----:B------:R-:W-:Y:S02]  /*0c40*/  PRMT R29, R29, 0x9910, RZ ;  /* 0x000099101d1d7816 */ /* 0x000fe400000000ff */
[----:B------:R-:W-:-:S04]  /*0c50*/  ISETP.EQ.AND P0, PT, R6, R35, P0 ;  /* 0x000000230600720c */ /* 0x000fc80000702270 */
[----:B------:R-:W-:Y:S02]  /*0c60*/  ISETP.EQ.AND P0, PT, R6, R29, P0 ;  /* 0x0000001d0600720c */ /* 0x000fe40000702270 */
[----:B------:R-:W5:Y:S01]  /*0c70*/  LD.E.U16 R29, desc[UR4][R24.64+0x4c] ;  /* 0x00004c04181d7980 */ /* 0x000f62000c101500 */
[----:B------:R-:W-:-:S03]  /*0c80*/  PRMT R35, R28, 0x9910, RZ ;  /* 0x000099101c237816 */ /* 0x000fc600000000ff */
[----:B------:R-:W5:Y:S01]  /*0c90*/  LD.E.U16 R28, desc[UR4][R24.64+0x4a] ;  /* 0x00004a04181c7980 */ /* 0x000f62000c101500 */
[----:B------:R-:W-:Y:S02]  /*0ca0*/  ISETP.EQ.AND P0, PT, R6, R35, P0 ;  /* 0x000000230600720c */ /* 0x000fe40000702270 */
[----:B------:R-:W-:Y:S02]  /*0cb0*/  PRMT R35, R8, 0x9910, RZ ;  /* 0x0000991008237816 */ /* 0x000fe400000000ff */
[----:B------:R-:W-:Y:S01]  /*0cc0*/  PRMT R13, R13, 0x9910, RZ ;  /* 0x000099100d0d7816 */ /* 0x000fe200000000ff */
[----:B------:R-:W5:Y:S01]  /*0cd0*/  LD.E.U16 R8, desc[UR4][R24.64+0x48] ;  /* 0x0000480418087980 */ /* 0x000f62000c101500 */
[C---:B------:R-:W-:Y:S02]  /*0ce0*/  ISETP.EQ.AND P0, PT, R6.reuse, R35, P0 ;  /* 0x000000230600720c */ /* 0x040fe40000702270 */
[----:B------:R-:W-:Y:S02]  /*0cf0*/  PRMT R21, R21, 0x9910, RZ ;  /* 0x0000991015157816 */ /* 0x000fe400000000ff */
[----:B------:R-:W-:-:S02]  /*0d00*/  ISETP.EQ.AND P0, PT, R6, R13, P0 ;  /* 0x0000000d0600720c */ /* 0x000fc40000702270 */
[----:B------:R-:W-:Y:S01]  /*0d10*/  PRMT R32, R32, 0x9910, RZ ;  /* 0x0000991020207816 */ /* 0x000fe200000000ff */
[----:B------:R-:W-:Y:S01]  /*0d20*/  IMAD.MOV.U32 R13, RZ, RZ, R21 ;  /* 0x000000ffff0d7224 */ /* 0x000fe200078e0015 */
[----:B------:R-:W-:-:S04]  /*0d30*/  PRMT R33, R33, 0x9910, RZ ;  /* 0x0000991021217816 */ /* 0x000fc800000000ff */
[----:B------:R-:W-:Y:S01]  /*0d40*/  ISETP.EQ.AND P0, PT, R6, R13, P0 ;  /* 0x0000000d0600720c */ /* 0x000fe20000702270 */
[----:B------:R-:W-:Y:S01]  /*0d50*/  IMAD.MOV.U32 R13, RZ, RZ, R32 ;  /* 0x000000ffff0d7224 */ /* 0x000fe200078e0020 */
[----:B------:R-:W-:-:S04]  /*0d60*/  PRMT R34, R34, 0x9910, RZ ;  /* 0x0000991022227816 */ /* 0x000fc800000000ff */
[C---:B------:R-:W-:Y:S01]  /*0d70*/  ISETP.EQ.AND P0, PT, R6.reuse, R13, P0 ;  /* 0x0000000d0600720c */ /* 0x040fe20000702270 */
[----:B------:R-:W-:Y:S01]  /*0d80*/  IMAD.MOV.U32 R13, RZ, RZ, R33 ;  /* 0x000000ffff0d7224 */ /* 0x000fe200078e0021 */
[----:B------:R-:W-:Y:S02]  /*0d90*/  PRMT R21, R9, 0x9910, RZ ;  /* 0x0000991009157816 */ /* 0x000fe400000000ff */
[----:B------:R-:W5:Y:S02]  /*0da0*/  LD.E.U16 R9, desc[UR6][R24.64+0x46] ;  /* 0x0000460618097980 */ /* 0x000f64000c101500 */
[----:B------:R-:W-:Y:S01]  /*0db0*/  ISETP.EQ.AND P0, PT, R6, R13, P0 ;  /* 0x0000000d0600720c */ /* 0x000fe20000702270 */
[----:B------:R-:W-:Y:S01]  /*0dc0*/  IMAD.MOV.U32 R13, RZ, RZ, R34 ;  /* 0x000000ffff0d7224 */ /* 0x000fe200078e0022 */
[----:B---3--:R-:W-:Y:S01]  /*0dd0*/  PRMT R14, R14, 0x9910, RZ ;  /* 0x000099100e0e7816 */ /* 0x008fe200000000ff */
[----:B------:R-:W3:Y:S03]  /*0de0*/  LD.E.U16 R34, desc[UR8][R24.64+0x2c] ;  /* 0x00002c0818227980 */ /* 0x000ee6000c101500 */
[----:B------:R-:W-:Y:S01]  /*0df0*/  ISETP.EQ.AND P0, PT, R6, R13, P0 ;  /* 0x0000000d0600720c */ /* 0x000fe20000702270 */
[----:B------:R-:W-:Y:S01]  /*0e00*/  IMAD.MOV.U32 R13, RZ, RZ, R21 ;  /* 0x000000ffff0d7224 */ /* 0x000fe200078e0015 */
[----:B------:R-:W-:-:S02]  /*0e10*/  PRMT R21, R12, 0x9910, RZ ;  /* 0x000099100c157816 */ /* 0x000fc400000000ff */
[----:B------:R-:W3:Y:S02]  /*0e20*/  LD.E.U16 R12, desc[UR8][R24.64+0x44] ;  /* 0x00004408180c7980 */ /* 0x000ee4000c101500 */
[C---:B------:R-:W-:Y:S02]  /*0e30*/  ISETP.EQ.AND P0, PT, R6.reuse, R13, P0 ;  /* 0x0000000d0600720c */ /* 0x040fe40000702270 */
[----:B------:R-:W3:Y:S02]  /*0e40*/  LD.E.U16 R13, desc[UR4][R24.64+0x42] ;  /* 0x00004204180d7980 */ /* 0x000ee4000c101500 */
[C---:B------:R-:W-:Y:S01]  /*0e50*/  ISETP.EQ.AND P0, PT, R6.reuse, R21, P0 ;  /* 0x000000150600720c */ /* 0x040fe20000702270 */
[----:B------:R-:W-:Y:S02]  /*0e60*/  IMAD.MOV.U32 R21, RZ, RZ, R14 ;  /* 0x000000ffff157224 */ /* 0x000fe400078e000e */
[----:B------:R-:W3:Y:S03]  /*0e70*/  LD.E.U16 R14, desc[UR6][R24.64+0x40] ;  /* 0x00004006180e7980 */ /* 0x000ee6000c101500 */
[----:B------:R-:W-:-:S02]  /*0e80*/  ISETP.EQ.AND P0, PT, R6, R21, P0 ;  /* 0x000000150600720c */ /* 0x000fc40000702270 */
[----:B------:R-:W-:Y:S02]  /*0e90*/  PRMT R21, R15, 0x9910, RZ ;  /* 0x000099100f157816 */ /* 0x000fe400000000ff */
[----:B------:R-:W3:Y:S01]  /*0ea0*/  LD.E.U16 R15, desc[UR8][R24.64+0x3e] ;  /* 0x00003e08180f7980 */ /* 0x000ee2000c101500 */
[----:B------:R-:W-:-:S03]  /*0eb0*/  PRMT R32, R18, 0x9910, RZ ;  /* 0x0000991012207816 */ /* 0x000fc600000000ff */
[----:B------:R-:W3:Y:S01]  /*0ec0*/  LD.E.U16 R18, desc[UR4][R24.64+0x3c] ;  /* 0x00003c0418127980 */ /* 0x000ee2000c101500 */
[----:B------:R-:W-:Y:S01]  /*0ed0*/  ISETP.EQ.AND P0, PT, R6, R21, P0 ;  /* 0x000000150600720c */ /* 0x000fe20000702270 */
[----:B------:R-:W-:Y:S01]  /*0ee0*/  IMAD.MOV.U32 R21, RZ, RZ, R32 ;  /* 0x000000ffff157224 */ /* 0x000fe200078e0020 */
[----:B------:R-:W-:Y:S02]  /*0ef0*/  PRMT R33, R20, 0x9910, RZ ;  /* 0x0000991014217816 */ /* 0x000fe400000000ff */
[----:B------:R-:W3:Y:S02]  /*0f00*/  LD.E.U16 R20, desc[UR8][R24.64+0x38] ;  /* 0x0000380818147980 */ /* 0x000ee4000c101500 */
[----:B------:R-:W-:Y:S02]  /*0f10*/  ISETP.EQ.AND P0, PT, R6, R21, P0 ;  /* 0x000000150600720c */ /* 0x000fe40000702270 */
[----:B--2---:R-:W-:Y:S02]  /*0f20*/  PRMT R32, R19, 0x9910, RZ ;  /* 0x0000991013207816 */ /* 0x004fe400000000ff */
[----:B------:R-:W2:Y:S03]  /*0f30*/  LD.E.U16 R19, desc[UR6][R24.64+0x3a] ;  /* 0x00003a0618137980 */ /* 0x000ea6000c101500 */
[----:B------:R-:W-:-:S02]  /*0f40*/  IMAD.MOV.U32 R21, RZ, RZ, R32 ;  /* 0x000000ffff157224 */ /* 0x000fc400078e0020 */
[----:B------:R-:W2:Y:S03]  /*0f50*/  LD.E.U16 R32, desc[UR8][R24.64+0x32] ;  /* 0x0000320818207980 */ /* 0x000ea6000c101500 */
[C---:B------:R-:W-:Y:S02]  /*0f60*/  ISETP.EQ.AND P0, PT, R6.reuse, R21, P0 ;  /* 0x000000150600720c */ /* 0x040fe40000702270 */
[----:B----4-:R-:W-:Y:S01]  /*0f70*/  PRMT R27, R27, 0x9910, RZ ;  /* 0x000099101b1b7816 */ /* 0x010fe200000000ff */
[----:B------:R-:W4:Y:S01]  /*0f80*/  LD.E.U16 R21, desc[UR4][R24.64+0x36] ;  /* 0x0000360418157980 */ /* 0x000f22000c101500 */
[----:B------:R-:W-:-:S03]  /*0f90*/  ISETP.EQ.AND P0, PT, R6, R33, P0 ;  /* 0x000000210600720c */ /* 0x000fc60000702270 */
[----:B------:R-:W-:Y:S02]  /*0fa0*/  IMAD.MOV.U32 R33, RZ, RZ, R27 ;  /* 0x000000ffff217224 */ /* 0x000fe400078e001b */
[----:B------:R-:W4:Y:S01]  /*0fb0*/  LD.E.U16 R27, desc[UR6][R24.64+0x34] ;  /* 0x00003406181b7980 */ /* 0x000f22000c101500 */
[----:B-----5:R-:W-:Y:S02]  /*0fc0*/  PRMT R31, R31, 0x9910, RZ ;  /* 0x000099101f1f7816 */ /* 0x020fe400000000ff */
[----:B------:R-:W-:-:S04]  /*0fd0*/  ISETP.EQ.AND P0, PT, R6, R33, P0 ;  /* 0x000000210600720c */ /* 0x000fc80000702270 */
[----:B------:R-:W-:Y:S02]  /*0fe0*/  ISETP.EQ.AND P0, PT, R6, R31, P0 ;  /* 0x0000001f0600720c */ /* 0x000fe40000702270 */
[----:B------:R-:W5:Y:S01]  /*0ff0*/  LD.E.U16 R31, desc[UR4][R24.64+0x30] ;  /* 0x00003004181f7980 */ /* 0x000f62000c101500 */
[----:B------:R-:W-:-:S03]  /*1000*/  PRMT R33, R30, 0x9910, RZ ;  /* 0x000099101e217816 */ /* 0x000fc600000000ff */
[----:B------:R-:W5:Y:S01]  /*1010*/  LD.E.U16 R30, desc[UR6][R24.64+0x2e] ;  /* 0x00002e06181e7980 */ /* 0x000f62000c101500 */
[C---:B------:R-:W-:Y:S02]  /*1020*/  ISETP.EQ.AND P0, PT, R6.reuse, R33, P0 ;  /* 0x000000210600720c */ /* 0x040fe40000702270 */
[----:B------:R-:W-:Y:S01]  /*1030*/  PRMT R29, R29, 0x9910, RZ ;  /* 0x000099101d1d7816 */ /* 0x000fe200000000ff */
[----:B------:R-:W5:Y:S03]  /*1040*/  LD.E.U16 R33, desc[UR4][R24.64+0x2a] ;  /* 0x00002a0418217980 */ /* 0x000f66000c101500 */
[----:B------:R-:W-:Y:S02]  /*1050*/  ISETP.EQ.AND P0, PT, R6, R29, P0 ;  /* 0x0000001d0600720c */ /* 0x000fe40000702270 */
[----:B------:R-:W5:Y:S01]  /*1060*/  LD.E.U16 R29, desc[UR6][R24.64+0x28] ;  /* 0x00002806181d7980 */ /* 0x000f62000c101500 */
[----:B------:R-:W-:-:S03]  /*1070*/  PRMT R35, R28, 0x9910, RZ ;  /* 0x000099101c237816 */ /* 0x000fc600000000ff */
[----:B------:R-:W5:Y:S01]  /*1080*/  LD.E.U16 R28, desc[UR4][R24.64+0x26] ;  /* 0x00002604181c7980 */ /* 0x000f62000c101500 */
[----:B------:R-:W-:Y:S02]  /*1090*/  ISETP.EQ.AND P0, PT, R6, R35, P0 ;  /* 0x000000230600720c */ /* 0x000fe40000702270 */
[----:B------:R-:W-:Y:S02]  /*10a0*/  PRMT R35, R8, 0x9910, RZ ;  /* 0x0000991008237816 */ /* 0x000fe400000000ff */
[----:B------:R-:W5:Y:S02]  /*10b0*/  LD.E.U16 R8, desc[UR4][R24.64+0x24] ;  /* 0x0000240418087980 */ /* 0x000f64000c101500 */
[----:B------:R-:W-:Y:S02]  /*10c0*/  ISETP.EQ.AND P0, PT, R6, R35, P0 ;  /* 0x000000230600720c */ /* 0x000fe40000702270 */
[----:B------:R-:W-:Y:S01]  /*10d0*/  R2UR UR10, R16 ;  /* 0x00000000100a72ca */ /* 0x000fe200000e0000 */
[----:B------:R-:W5:Y:S01]  /*10e0*/  LD.E.U16 R35, desc[UR6][R24.64+0x12] ;  /* 0x0000120618237980 */ /* 0x000f62000c101500 */
[----:B------:R-:W-:-:S04]  /*10f0*/  PRMT R9, R9, 0x9910, RZ ;  /* 0x0000991009097816 */ /* 0x000fc800000000ff */
[----:B------:R-:W-:Y:S02]  /*1100*/  ISETP.EQ.AND P0, PT, R6, R9, P0 ;  /* 0x000000090600720c */ /* 0x000fe40000702270 */
[----:B---3--:R-:W-:Y:S02]  /*1110*/  PRMT R12, R12, 0x9910, RZ ;  /* 0x000099100c0c7816 */ /* 0x008fe400000000ff */
[----:B------:R-:W-:-:S03]  /*1120*/  PRMT R13, R13, 0x9910, RZ ;  /* 0x000099100d0d7816 */ /* 0x000fc600000000ff */
[----:B------:R-:W-:Y:S02]  /*1130*/  IMAD.MOV.U32 R9, RZ, RZ, R12 ;  /* 0x000000ffff097224 */ /* 0x000fe400078e000c */
[----:B------:R-:W3:Y:S03]  /*1140*/  LD.E.U16 R12, desc[UR6][R24.64+0x20] ;  /* 0x00002006180c7980 */ /* 0x000ee6000c101500 */
[----:B------:R-:W-:Y:S01]  /*1150*/  ISETP.EQ.AND P0, PT, R6, R9, P0 ;  /* 0x000000090600720c */ /* 0x000fe20000702270 */
[----:B------:R-:W-:Y:S01]  /*1160*/  IMAD.MOV.U32 R9, RZ, RZ, R13 ;  /* 0x000000ffff097224 */ /* 0x000fe200078e000d */
[----:B------:R-:W-:-:S04]  /*1170*/  PRMT R14, R14, 0x9910, RZ ;  /* 0x000099100e0e7816 */ /* 0x000fc800000000ff */
[----:B------:R-:W-:Y:S01]  /*1180*/  ISETP.EQ.AND P0, PT, R6, R9, P0 ;  /* 0x000000090600720c */ /* 0x000fe20000702270 */
[----:B------:R-:W-:Y:S01]  /*1190*/  IMAD.MOV.U32 R9, RZ, RZ, R14 ;  /* 0x000000ffff097224 */ /* 0x000fe200078e000e */
[----:B------:R-:W-:Y:S01]  /*11a0*/  PRMT R15, R15, 0x9910, RZ ;  /* 0x000099100f0f7816 */ /* 0x000fe200000000ff */
[----:B------:R-:W3:Y:S01]  /*11b0*/  LD.E.U16 R14, desc[UR8][R24.64+0x1c] ;  /* 0x00001c08180e7980 */ /* 0x000ee2000c101500 */
[----:B------:R-:W-:Y:S02]  /*11c0*/  PRMT R18, R18, 0x9910, RZ ;  /* 0x0000991012127816 */ /* 0x000fe400000000ff */
[----:B------:R-:W-:Y:S01]  /*11d0*/  ISETP.EQ.AND P0, PT, R6, R9, P0 ;  /* 0x000000090600720c */ /* 0x000fe20000702270 */
[----:B------:R-:W-:-:S05]  /*11e0*/  IMAD.MOV.U32 R9, RZ, RZ, R15 ;  /* 0x000000ffff097224 */ /* 0x000fca00078e000f */
[----:B------:R-:W-:Y:S01]  /*11f0*/  ISETP.EQ.AND P0, PT, R6, R9, P0 ;  /* 0x000000090600720c */ /* 0x000fe20000702270 */
[----:B------:R-:W-:Y:S01]  /*1200*/  IMAD.MOV.U32 R9, RZ, RZ, R18 ;  /* 0x000000ffff097224 */ /* 0x000fe200078e0012 */
[----:B------:R-:W-:Y:S01]  /*1210*/  PRMT R20, R20, 0x9910, RZ ;  /* 0x0000991014147816 */ /* 0x000fe200000000ff */
[----:B------:R-:W3:Y:S03]  /*1220*/  LD.E.U16 R18, desc[UR8][R24.64+0x16] ;  /* 0x0000160818127980 */ /* 0x000ee6000c101500 */
[----:B------:R-:W-:Y:S02]  /*1230*/  ISETP.EQ.AND P0, PT, R6, R9, P0 ;  /* 0x000000090600720c */ /* 0x000fe40000702270 */
[----:B------:R-:W3:Y:S01]  /*1240*/  LD.E.U16 R9, desc[UR8][R24.64+0x22] ;  /* 0x0000220818097980 */ /* 0x000ee2000c101500 */
[----:B------:R-:W-:Y:S02]  /*1250*/  R2UR UR11, R17 ;  /* 0x00000000110b72ca */ /* 0x000fe400000e0000 */
[----:B------:R-:W-:-:S02]  /*1260*/  PRMT R34, R34, 0x9910, RZ ;  /* 0x0000991022227816 */ /* 0x000fc400000000ff */
[----:B--2---:R-:W-:Y:S02]  /*1270*/  PRMT R13, R19, 0x9910, RZ ;  /* 0x00009910130d7816 */ /* 0x004fe400000000ff */
[----:B------:R-:W2:Y:S02]  /*1280*/  LD.E.U16 R19, desc[UR4][R24.64+0x18] ;  /* 0x0000180418137980 */ /* 0x000ea4000c101500 */
[----:B------:R-:W-:Y:S01]  /*1290*/  ISETP.EQ.AND P0, PT, R6, R13, P0 ;  /* 0x0000000d0600720c */ /* 0x000fe20000702270 */
[----:B------:R-:W-:-:S04]  /*12a0*/  IMAD.MOV.U32 R13, RZ, RZ, R20 ;  /* 0x000000ffff0d7224 */ /* 0x000fc800078e0014 */
[----:B------:R-:W2:Y:S01]  /*12b0*/  LD.E.U16 R20, desc[UR10][R24.64+0x14] ;  /* 0x0000140a18147980 */ /* 0x000ea2000c101500 */
[----:B------:R-:W-:-:S03]  /*12c0*/  ISETP.EQ.AND P0, PT, R6, R13, P0 ;  /* 0x0000000d0600720c */ /* 0x000fc60000702270 */
[----:B------:R-:W2:Y:S01]  /*12d0*/  LD.E.U16 R13, desc[UR4][R24.64+0x1e] ;  /* 0x00001e04180d7980 */ /* 0x000ea2000c101500 */
[----:B----4-:R-:W-:Y:S02]  /*12e0*/  PRMT R15, R21, 0x9910, RZ ;  /* 0x00009910150f7816 */ /* 0x010fe400000000ff */
[----:B------:R-:W-:Y:S02]  /*12f0*/  PRMT R27, R27, 0x9910, RZ ;  /* 0x000099101b1b7816 */ /* 0x000fe400000000ff */
[----:B------:R-:W-:-:S03]  /*1300*/  ISETP.EQ.AND P0, PT, R6, R15, P0 ;  /* 0x0000000f0600720c */ /* 0x000fc60000702270 */
[----:B------:R-:W-:Y:S01]  /*1310*/  IMAD.MOV.U32 R15, RZ, RZ, R27 ;  /* 0x000000ffff0f7224 */ /* 0x000fe200078e001b */
[----:B------:R-:W-:Y:S01]  /*1320*/  PRMT R21, R32, 0x9910, RZ ;  /* 0x0000991020157816 */ /* 0x000fe200000000ff */
[----:B------:R-:W4:Y:S03]  /*1330*/  LD.E.U16 R27, desc[UR4][R24.64+0x2] ;  /* 0x00000204181b7980 */ /* 0x000f26000c101500 */
[----:B------:R-:W-:Y:S01]  /*1340*/  ISETP.EQ.AND P0, PT, R6, R15, P0 ;  /* 0x0000000f0600720c */ /* 0x000fe20000702270 */
[----:B------:R-:W4:Y:S04]  /*1350*/  LD.E.U16 R32, desc[UR8][R24.64+0xe] ;  /* 0x00000e0818207980 */ /* 0x000f28000c101500 */
[----:B------:R-:W4:Y:S01]  /*1360*/  LD.E.U16 R15, desc[UR6][R24.64+0x1a] ;  /* 0x00001a06180f7980 */ /* 0x000f22000c101500 */
[----:B-----5:R-:W-:-:S02]  /*1370*/  PRMT R31, R31, 0x9910, RZ ;  /* 0x000099101f1f7816 */ /* 0x020fc400000000ff */
[----:B------:R-:W-:Y:S02]  /*1380*/  ISETP.EQ.AND P0, PT, R6, R21, P0 ;  /* 0x000000150600720c */ /* 0x000fe40000702270 */
[----:B------:R-:W-:Y:S01]  /*1390*/  PRMT R30, R30, 0x9910, RZ ;  /* 0x000099101e1e7816 */ /* 0x000fe200000000ff */
[----:B------:R-:W-:Y:S01]  /*13a0*/  IMAD.MOV.U32 R21, RZ, RZ, R31 ;  /* 0x000000ffff157224 */ /* 0x000fe200078e001f */
[----:B------:R-:W-:Y:S01]  /*13b0*/  PRMT R33, R33, 0x9910, RZ ;  /* 0x0000991021217816 */ /* 0x000fe200000000ff */
[----:B------:R-:W5:Y:S03]  /*13c0*/  LD.E.U16 R31, desc[UR6][R24.64+0xc] ;  /* 0x00000c06181f7980 */ /* 0x000f66000c101500 */
[C---:B------:R-:W-:Y:S01]  /*13d0*/  ISETP.EQ.AND P0, PT, R6.reuse, R21, P0 ;  /* 0x000000150600720c */ /* 0x040fe20000702270 */
[----:B------:R-:W-:Y:S01]  /*13e0*/  IMAD.MOV.U32 R21, RZ, RZ, R30 ;  /* 0x000000ffff157224 */ /* 0x000fe200078e001e */
[----:B------:R-:W-:Y:S01]  /*13f0*/  PRMT R29, R29, 0x9910, RZ ;  /* 0x000099101d1d7816 */ /* 0x000fe200000000ff */
[----:B------:R-:W5:Y:S03]  /*1400*/  LD.E.U16 R30, desc[UR4][R24.64+0xa] ;  /* 0x00000a04181e7980 */ /* 0x000f66000c101500 */
[----:B------:R-:W-:Y:S01]  /*1410*/  ISETP.EQ.AND P0, PT, R6, R21, P0 ;  /* 0x000000150600720c */ /* 0x000fe20000702270 */
[----:B------:R-:W-:-:S02]  /*1420*/  IMAD.MOV.U32 R21, RZ, RZ, R34 ;  /* 0x000000ffff157224 */ /* 0x000fc400078e0022 */
[----:B------:R-:W5:Y:S03]  /*1430*/  LD.E.U16 R34, desc[UR4][R24.64+0x10] ;  /* 0x0000100418227980 */ /* 0x000f66000c101500 */
[----:B------:R-:W-:Y:S01]  /*1440*/  ISETP.EQ.AND P0, PT, R6, R21, P0 ;  /* 0x000000150600720c */ /* 0x000fe20000702270 */
[----:B------:R-:W-:-:S05]  /*1450*/  IMAD.MOV.U32 R21, RZ, RZ, R33 ;  /* 0x000000ffff157224 */ /* 0x000fca00078e0021 */
[C---:B------:R-:W-:Y:S01]  /*1460*/  ISETP.EQ.AND P0, PT, R6.reuse, R21, P0 ;  /* 0x000000150600720c */ /* 0x040fe20000702270 */
[----:B------:R-:W-:Y:S02]  /*1470*/  IMAD.MOV.U32 R21, RZ, RZ, R29 ;  /* 0x000000ffff157224 */ /* 0x000fe400078e001d */
[----:B------:R-:W5:Y:S03]  /*1480*/  LD.E.U16 R29, desc[UR10][R24.64+0x8] ;  /* 0x0000080a181d7980 */ /* 0x000f66000c101500 */
[----:B------:R-:W-:Y:S02]  /*1490*/  ISETP.EQ.AND P0, PT, R6, R21, P0 ;  /* 0x000000150600720c */ /* 0x000fe40000702270 */
[----:B------:R-:W-:Y:S02]  /*14a0*/  PRMT R21, R28, 0x9910, RZ ;  /* 0x000099101c157816 */ /* 0x000fe400000000ff */
[----:B------:R-:W5:Y:S02]  /*14b0*/  LD.E.U16 R28, desc[UR6][R24.64+0x4] ;  /* 0x00000406181c7980 */ /* 0x000f64000c101500 */
[----:B------:R-:W-:-:S02]  /*14c0*/  ISETP.EQ.AND P0, PT, R6, R21, P0 ;  /* 0x000000150600720c */ /* 0x000fc40000702270 */
[----:B------:R-:W5:Y:S01]  /*14d0*/  LD.E.U16 R21, desc[UR8][R24.64+0x6] ;  /* 0x0000060818157980 */ /* 0x000f62000c101500 */
[----:B------:R-:W-:Y:S02]  /*14e0*/  PRMT R33, R8, 0x9910, RZ ;  /* 0x0000991008217816 */ /* 0x000fe400000000ff */
[----:B---3--:R-:W-:Y:S02]  /*14f0*/  PRMT R12, R12, 0x9910, RZ ;  /* 0x000099100c0c7816 */ /* 0x008fe400000000ff */
[----:B------:R-:W-:Y:S02]  /*1500*/  ISETP.EQ.AND P0, PT, R6, R33, P0 ;  /* 0x000000210600720c */ /* 0x000fe40000702270 */
[----:B------:R-:W-:Y:S02]  /*1510*/  PRMT R14, R14, 0x9910, RZ ;  /* 0x000099100e0e7816 */ /* 0x000fe400000000ff */
[----:B------:R-:W-:-:S04]  /*1520*/  PRMT R9, R9, 0x9910, RZ ;  /* 0x0000991009097816 */ /* 0x000fc800000000ff */
[----:B------:R-:W-:Y:S01]  /*1530*/  ISETP.EQ.AND P0, PT, R6, R9, P0 ;  /* 0x000000090600720c */ /* 0x000fe20000702270 */
[----:B------:R-:W-:-:S05]  /*1540*/  IMAD.MOV.U32 R9, RZ, RZ, R12 ;  /* 0x000000ffff097224 */ /* 0x000fca00078e000c */
[----:B------:R-:W-:Y:S02]  /*1550*/  ISETP.EQ.AND P0, PT, R6, R9, P0 ;  /* 0x000000090600720c */ /* 0x000fe40000702270 */
[----:B------:R-:W-:Y:S02]  /*1560*/  PRMT R18, R18, 0x9910, RZ ;  /* 0x0000991012127816 */ /* 0x000fe400000000ff */
[----:B------:R-:W-:Y:S02]  /*1570*/  PRMT R35, R35, 0x9910, RZ ;  /* 0x0000991023237816 */ /* 0x000fe400000000ff */
[----:B--2---:R-:W-:-:S05]  /*1580*/  PRMT R13, R13, 0x9910, RZ ;  /* 0x000099100d0d7816 */ /* 0x004fca00000000ff */
[----:B------:R-:W-:-:S05]  /*1590*/  IMAD.MOV.U32 R9, RZ, RZ, R13 ;  /* 0x000000ffff097224 */ /* 0x000fca00078e000d */
[----:B------:R-:W-:Y:S01]  /*15a0*/  ISETP.EQ.AND P0, PT, R6, R9, P0 ;  /* 0x000000090600720c */ /* 0x000fe20000702270 */
[----:B------:R-:W-:Y:S01]  /*15b0*/  IMAD.MOV.U32 R9, RZ, RZ, R14 ;  /* 0x000000ffff097224 */ /* 0x000fe200078e000e */
[----:B------:R-:W-:-:S04]  /*15c0*/  PRMT R19, R19, 0x9910, RZ ;  /* 0x0000991013137816 */ /* 0x000fc800000000ff */
[----:B------:R-:W-:Y:S02]  /*15d0*/  ISETP.EQ.AND P0, PT, R6, R9, P0 ;  /* 0x000000090600720c */ /* 0x000fe40000702270 */
[----:B----4-:R-:W-:-:S05]  /*15e0*/  PRMT R15, R15, 0x9910, RZ ;  /* 0x000099100f0f7816 */ /* 0x010fca00000000ff */
[----:B------:R-:W-:-:S05]  /*15f0*/  IMAD.MOV.U32 R9, RZ, RZ, R15 ;  /* 0x000000ffff097224 */ /* 0x000fca00078e000f */
[----:B------:R-:W-:Y:S01]  /*1600*/  ISETP.EQ.AND P0, PT, R6, R9, P0 ;  /* 0x000000090600720c */ /* 0x000fe20000702270 */
[----:B------:R-:W-:Y:S01]  /*1610*/  IMAD.MOV.U32 R9, RZ, RZ, R19 ;  /* 0x000000ffff097224 */ /* 0x000fe200078e0013 */
[----:B------:R-:W-:-:S04]  /*1620*/  PRMT R20, R20, 0x9910, RZ ;  /* 0x0000991014147816 */ /* 0x000fc800000000ff */
[----:B------:R-:W-:Y:S01]  /*1630*/  ISETP.EQ.AND P0, PT, R6, R9, P0 ;  /* 0x000000090600720c */ /* 0x000fe20000702270 */
[----:B------:R-:W-:-:S05]  /*1640*/  IMAD.MOV.U32 R9, RZ, RZ, R18 ;  /* 0x000000ffff097224 */ /* 0x000fca00078e0012 */
[----:B------:R-:W-:Y:S01]  /*1650*/  ISETP.EQ.AND P0, PT, R6, R9, P0 ;  /* 0x000000090600720c */ /* 0x000fe20000702270 */
[----:B------:R-:W-:Y:S01]  /*1660*/  IMAD.MOV.U32 R9, RZ, RZ, R20 ;  /* 0x000000ffff097224 */ /* 0x000fe200078e0014 */
[----:B-----5:R-:W-:-:S04]  /*1670*/  PRMT R34, R34, 0x9910, RZ ;  /* 0x0000991022227816 */ /* 0x020fc800000000ff */
[----:B------:R-:W-:Y:S01]  /*1680*/  ISETP.EQ.AND P0, PT, R6, R9, P0 ;  /* 0x000000090600720c */ /* 0x000fe20000702270 */
[----:B------:R-:W-:Y:S01]  /*1690*/  IMAD.MOV.U32 R9, RZ, RZ, R35 ;  /* 0x000000ffff097224 */ /* 0x000fe200078e0023 */
[----:B------:R-:W-:-:S04]  /*16a0*/  PRMT R32, R32, 0x9910, RZ ;  /* 0x0000991020207816 */ /* 0x000fc800000000ff */
        /* <DEDUP_REMOVED lines=10> */
[----:B------:R-:W-:-:S05]  /*1750*/  IMAD.MOV.U32 R9, RZ, RZ, R30 ;  /* 0x000000ffff097224 */ /* 0x000fca00078e001e */
[----:B------:R-:W-:Y:S01]  /*1760*/  ISETP.EQ.AND P0, PT, R6, R9, P0 ;  /* 0x000000090600720c */ /* 0x000fe20000702270 */
[----:B------:R-:W-:Y:S01]  /*1770*/  IMAD.MOV.U32 R9, RZ, RZ, R29 ;  /* 0x000000ffff097224 */ /* 0x000fe200078e001d */
[----:B------:R-:W-:-:S04]  /*1780*/  PRMT R15, R21, 0x9910, RZ ;  /* 0x00009910150f7816 */ /* 0x000fc800000000ff */
[----:B------:R-:W-:Y:S02]  /*1790*/  ISETP.EQ.AND P0, PT, R6, R9, P0 ;  /* 0x000000090600720c */ /* 0x000fe40000702270 */
[----:B------:R-:W-:Y:S02]  /*17a0*/  PRMT R13, R28, 0x9910, RZ ;  /* 0x000099101c0d7816 */ /* 0x000fe400000000ff */
[----:B------:R-:W-:Y:S02]  /*17b0*/  PRMT R9, R27, 0x9910, RZ ;  /* 0x000099101b097816 */ /* 0x000fe400000000ff */
[C---:B------:R-:W-:Y:S02]  /*17c0*/  ISETP.EQ.AND P0, PT, R6.reuse, R15, P0 ;  /* 0x0000000f0600720c */ /* 0x040fe40000702270 */
[C---:B------:R-:W-:Y:S02]  /*17d0*/  ISETP.EQ.AND P1, PT, R6.reuse, R9, PT ;  /* 0x000000090600720c */ /* 0x040fe40003f22270 */
[----:B------:R-:W-:-:S13]  /*17e0*/  ISETP.EQ.AND P0, PT, R6, R13, P0 ;  /* 0x0000000d0600720c */ /* 0x000fda0000702270 */
[----:B------:R-:W-:Y:S05]  /*17f0*/  @P0 BRA P1, `(.L_x_4) ;  /* 0x00000010007c0947 */ /* 0x000fea0000800000 */
.L_x_3:
[C---:B------:R-:W-:Y:S02]  /*1800*/  R2UR UR4, R16.reuse ;  /* 0x00000000100472ca */ /* 0x040fe400000e0000 */
[C---:B------:R-:W-:Y:S02]  /*1810*/  R2UR UR5, R17.reuse ;  /* 0x00000000110572ca */ /* 0x040fe400000e0000 */
[----:B------:R-:W-:Y:S02]  /*1820*/  R2UR UR6, R16 ;  /* 0x00000000100672ca */ /* 0x000fe400000e0000 */
[----:B------:R-:W-:-:S09]  /*1830*/  R2UR UR7, R17 ;  /* 0x00000000110772ca */ /* 0x000fd200000e0000 */
[----:B------:R-:W3:Y:S04]  /*1840*/  LDG.E.64 R8, desc[UR4][R10.64+0x1008] ;  /* 0x001008040a087981 */ /* 0x000ee8000c1e1b00 */
[----:B------:R-:W3:Y:S02]  /*1850*/  LDG.E.64 R14, desc[UR6][R10.64+0x1000] ;  /* 0x001000060a0e7981 */ /* 0x000ee4000c1e1b00 */
[----:B---3--:R-:W-:-:S05]  /*1860*/  IMAD.WIDE R12, R15, 0x4, R8 ;  /* 0x000000040f0c7825 */ /* 0x008fca00078e0208 */
[----:B------:R-:W2:Y:S01]  /*1870*/  LD.E R18, desc[UR4][R12.64] ;  /* 0x000000040c127980 */ /* 0x000ea2000c101900 */
[----:B------:R-:W-:Y:S01]  /*1880*/  IMAD.IADD R19, R7, 0x1, R14 ;  /* 0x0000000107137824 */ /* 0x000fe200078e020e */
[C---:B------:R-:W-:Y:S02]  /*1890*/  R2UR UR10, R16.reuse ;  /* 0x00000000100a72ca */ /* 0x040fe400000e0000 */
[----:B------:R-:W-:Y:S01]  /*18a0*/  R2UR UR11, R17 ;  /* 0x00000000110b72ca */ /* 0x000fe200000e0000 */
[----:B------:R-:W-:Y:S01]  /*18b0*/  IMAD.SHL.U32 R6, R19, 0x4, RZ ;  /* 0x0000000413067824 */ /* 0x000fe200078e00ff */
[----:B------:R-:W-:Y:S02]  /*18c0*/  R2UR UR8, R16 ;  /* 0x00000000100872ca */ /* 0x000fe400000e0000 */
[----:B------:R-:W-:Y:S02]  /*18d0*/  R2UR UR9, R17 ;  /* 0x00000000110972ca */ /* 0x000fe400000e0000 */
[----:B------:R-:W-:-:S02]  /*18e0*/  LOP3.LUT R21, R6, 0xffc, RZ, 0xc0, !PT ;  /* 0x00000ffc06157812 */ /* 0x000fc400078ec0ff */
[----:B------:R-:W-:Y:S02]  /*18f0*/  R2UR UR14, R16 ;  /* 0x00000000100e72ca */ /* 0x000fe400000e0000 */
[----:B------:R-:W-:Y:S02]  /*1900*/  IADD3 R20, P1, PT, R10, R21, RZ ;  /* 0x000000150a147210 */ /* 0x000fe40007f3e0ff */
[C---:B------:R-:W-:Y:S01]  /*1910*/  R2UR UR15, R17.reuse ;  /* 0x00000000110f72ca */ /* 0x040fe200000e0000 */
[----:B------:R-:W3:Y:S01]  /*1920*/  LD.E R8, desc[UR10][R8.64+0x9f60] ;  /* 0x009f600a08087980 */ /* 0x000ee2000c101900 */
[----:B------:R-:W-:Y:S01]  /*1930*/  R2UR UR12, R16 ;  /* 0x00000000100c72ca */ /* 0x000fe200000e0000 */
[----:B------:R-:W-:Y:S01]  /*1940*/  IMAD.X R21, RZ, RZ, R11, P1 ;  /* 0x000000ffff157224 */ /* 0x000fe200008e060b */
[----:B------:R-:W-:-:S04]  /*1950*/  R2UR UR13, R17 ;  /* 0x00000000110d72ca */ /* 0x000fc800000e0000 */
[----:B------:R-:W3:Y:S05]  /*1960*/  LDG.E R20, desc[UR4][R20.64] ;  /* 0x0000000414147981 */ /* 0x000eea000c1e1900 */
[----:B------:R-:W4:Y:S04]  /*1970*/  LD.E R29, desc[UR14][R12.64+0x9c40] ;  /* 0x009c400e0c1d7980 */ /* 0x000f28000c101900 */
[----:B------:R-:W5:Y:S01]  /*1980*/  LD.E R28, desc[UR12][R12.64+0x9920] ;  /* 0x0099200c0c1c7980 */ /* 0x000f62000c101900 */
[----:B--2---:R-:W-:-:S02]  /*1990*/  IMAD.IADD R14, R18, 0x1, R19 ;  /* 0x00000001120e7824 */ /* 0x004fc400078e0213 */
[----:B------:R-:W-:Y:S02]  /*19a0*/  VIADD R18, R6, 0x4 ;  /* 0x0000000406127836 */ /* 0x000fe40000000000 */
[----:B------:R-:W-:-:S03]  /*19b0*/  IMAD.SHL.U32 R14, R14, 0x4, RZ ;  /* 0x000000040e0e7824 */ /* 0x000fc600078e00ff */
[----:B------:R-:W-:Y:S02]  /*19c0*/  LOP3.LUT R23, R18, 0xffc, RZ, 0xc0, !PT ;  /* 0x00000ffc12177812 */ /* 0x000fe400078ec0ff */
[----:B------:R-:W-:Y:S02]  /*19d0*/  LOP3.LUT R19, R14, 0xffc, RZ, 0xc0, !PT ;  /* 0x00000ffc0e137812 */ /* 0x000fe400078ec0ff */
[C---:B------:R-:W-:Y:S02]  /*19e0*/  IADD3 R22, P0, PT, R10.reuse, R23, RZ ;  /* 0x000000170a167210 */ /* 0x040fe40007f1e0ff */
[----:B------:R-:W-:-:S03]  /*19f0*/  IADD3 R18, P1, PT, R10, R19, RZ ;  /* 0x000000130a127210 */ /* 0x000fc60007f3e0ff */
[--C-:B------:R-:W-:Y:S02]  /*1a00*/  IMAD.X R23, RZ, RZ, R11.reuse, P0 ;  /* 0x000000ffff177224 */ /* 0x100fe400000e060b */
[----:B------:R-:W-:-:S04]  /*1a10*/  IMAD.X R19, RZ, RZ, R11, P1 ;  /* 0x000000ffff137224 */ /* 0x000fc800008e060b */
[----:B------:R-:W3:Y:S04]  /*1a20*/  LDG.E R23, desc[UR6][R22.64] ;  /* 0x0000000616177981 */ /* 0x000ee8000c1e1900 */
[----:B------:R-:W4:Y:S01]  /*1a30*/  LDG.E R18, desc[UR8][R18.64] ;  /* 0x0000000812127981 */ /* 0x000f22000c1e1900 */
[----:B---3--:R-:W-:Y:S02]  /*1a40*/  LOP3.LUT R27, R23, R8, R20, 0x78, !PT ;  /* 0x00000008171b7212 */ /* 0x008fe400078e7814 */
[----:B----4-:R-:W-:Y:S02]  /*1a50*/  SHF.R.U32.HI R29, RZ, R29, R18 ;  /* 0x0000001dff1d7219 */ /* 0x010fe40000011612 */
[----:B-----5:R-:W-:-:S04]  /*1a60*/  SHF.L.U32 R28, R27, R28, RZ ;  /* 0x0000001c1b1c7219 */ /* 0x020fc800000006ff */
[----:B------:R-:W-:Y:S01]  /*1a70*/  LOP3.LUT R28, R27, R29, R28, 0x96, !PT ;  /* 0x0000001d1b1c7212 */ /* 0x000fe200078e961c */
[----:B------:R-:W-:-:S04]  /*1a80*/  IMAD.WIDE R20, R15, 0x3c, R12 ;  /* 0x0000003c0f147825 */ /* 0x000fc800078e020c */
[----:B------:R-:W-:-:S05]  /*1a90*/  IMAD.SHL.U32 R27, R28, 0x4, RZ ;  /* 0x000000041c1b7824 */ /* 0x000fca00078e00ff */
[----:B------:R-:W-:-:S04]  /*1aa0*/  LOP3.LUT R27, R27, 0x3c, RZ, 0xc0, !PT ;  /* 0x0000003c1b1b7812 */ /* 0x000fc800078ec0ff */
[----:B------:R-:W-:-:S05]  /*1ab0*/  IADD3 R8, P0, PT, R20, R27, RZ ;  /* 0x0000001b14087210 */ /* 0x000fca0007f1e0ff */
[----:B------:R-:W-:-:S06]  /*1ac0*/  IMAD.X R9, RZ, RZ, R21, P0 ;  /* 0x000000ffff097224 */ /* 0x000fcc00000e0615 */
[----:B------:R-:W2:Y:S01]  /*1ad0*/  LD.E R9, desc[UR4][R8.64+0x320] ;  /* 0x0003200408097980 */ /* 0x000ea2000c101900 */
[----:B------:R-:W-:Y:S02]  /*1ae0*/  VIADD R6, R6, 0x57c ;  /* 0x0000057c06067836 */ /* 0x000fe40000000000 */
[----:B------:R-:W-:-:S03]  /*1af0*/  VIADD R14, R14, 0xfffffffc ;  /* 0xfffffffc0e0e7836 */ /* 0x000fc60000000000 */
[----:B------:R-:W-:Y:S02]  /*1b00*/  LOP3.LUT R13, R6, 0xffc, RZ, 0xc0, !PT ;  /* 0x00000ffc060d7812 */ /* 0x000fe400078ec0ff */
[----:B------:R-:W-:Y:S02]  /*1b10*/  LOP3.LUT R15, R14, 0xffc, RZ, 0xc0, !PT ;  /* 0x00000ffc0e0f7812 */ /* 0x000fe400078ec0ff */
[C---:B------:R-:W-:Y:S02]  /*1b20*/  IADD3 R12, P0, PT, R10.reuse, R13, RZ ;  /* 0x0000000d0a0c7210 */ /* 0x040fe40007f1e0ff */
[----:B------:R-:W-:-:S03]  /*1b30*/  IADD3 R14, P1, PT, R10, R15, RZ ;  /* 0x0000000f0a0e7210 */ /* 0x000fc60007f3e0ff */
[--C-:B------:R-:W-:Y:S02]  /*1b40*/  IMAD.X R13, RZ, RZ, R11.reuse, P0 ;  /* 0x000000ffff0d7224 */ /* 0x100fe400000e060b */
[----:B------:R-:W-:Y:S01]  /*1b50*/  IMAD.X R15, RZ, RZ, R11, P1 ;  /* 0x000000ffff0f7224 */ /* 0x000fe200008e060b */
[----:B--2---:R-:W-:-:S05]  /*1b60*/  LOP3.LUT R19, R28, R9, RZ, 0x3c, !PT ;  /* 0x000000091c137212 */ /* 0x004fca00078e3cff */
[----:B------:R0:W-:Y:S04]  /*1b70*/  STG.E desc[UR4][R12.64], R19 ;  /* 0x000000130c007986 */ /* 0x0001e8000c101904 */
[----:B------:R-:W2:Y:S02]  /*1b80*/  LDG.E R14, desc[UR6][R14.64] ;  /* 0x000000060e0e7981 */ /* 0x000ea4000c1e1900 */
[----:B--2---:R-:W-:-:S04]  /*1b90*/  SHF.R.U32.HI R9, RZ, 0x10, R14 ;  /* 0x00000010ff097819 */ /* 0x004fc8000001160e */
[----:B------:R-:W-:-:S04]  /*1ba0*/  LOP3.LUT R9, R9, R14, RZ, 0x3c, !PT ;  /* 0x0000000e09097212 */ /* 0x000fc800078e3cff */
[----:B------:R-:W-:-:S04]  /*1bb0*/  SHF.R.U32.HI R6, RZ, 0x8, R9 ;  /* 0x00000008ff067819 */ /* 0x000fc80000011609 */
[----:B------:R-:W-:-:S05]  /*1bc0*/  LOP3.LUT R6, R6, R9, RZ, 0x3c, !PT ;  /* 0x0000000906067212 */ /* 0x000fca00078e3cff */
[----:B------:R-:W-:-:S05]  /*1bd0*/  IMAD.SHL.U32 R6, R6, 0x4, RZ ;  /* 0x0000000406067824 */ /* 0x000fca00078e00ff */
[----:B------:R-:W-:-:S04]  /*1be0*/  LOP3.LUT R9, R6, 0x3c, RZ, 0xc0, !PT ;  /* 0x0000003c06097812 */ /* 0x000fc800078ec0ff */
[----:B------:R-:W-:-:S05]  /*1bf0*/  IADD3 R8, P0, PT, R20, R9, RZ ;  /* 0x0000000914087210 */ /* 0x000fca0007f1e0ff */
[----:B------:R-:W-:-:S05]  /*1c00*/  IMAD.X R9, RZ, RZ, R21, P0 ;  /* 0x000000ffff097224 */ /* 0x000fca00000e0615 */
[----:B------:R1:W2:Y:S01]  /*1c10*/  LD.E R8, desc[UR4][R8.64+0x3520] ;  /* 0x0035200408087980 */ /* 0x0002a2000c101900 */
[----:B------:R-:W-:Y:S01]  /*1c20*/  ISETP.NE.AND P0, PT, R7, RZ, PT ;  /* 0x000000ff0700720c */ /* 0x000fe20003f05270 */
[----:B------:R-:W-:-:S12]  /*1c30*/  WARPSYNC.ALL ;  /* 0x0000000000007948 */ /* 0x000fd80003800000 */
[----:B------:R-:W-:Y:S02]  /*1c40*/  @!P0 R2UR UR4, R16 ;  /* 0x00000000100482ca */ /* 0x000fe400000e0000 */
[----:B------:R-:W-:Y:S01]  /*1c50*/  @!P0 R2UR UR5, R17 ;  /* 0x00000000110582ca */ /* 0x000fe200000e0000 */
[----:B------:R-:W-:-:S12]  /*1c60*/  BAR.SYNC.DEFER_BLOCKING 0x0 ;  /* 0x0000000000007b1d */ /* 0x000fd80000010000 */
[----:B------:R-:W3:Y:S01]  /*1c70*/  @!P0 LDG.E R6, desc[UR4][R10.64+0x1000] ;  /* 0x001000040a068981 */ /* 0x000ee2000c1e1900 */
[----:B------:R-:W-:Y:S01]  /*1c80*/  IMAD.MOV.U32 R18, RZ, RZ, 0x2f800000 ;  /* 0x2f800000ff127424 */ /* 0x000fe200078e00ff */
[----:B0-----:R-:W1:Y:S08]  /*1c90*/  @!P0 LDC R12, c[0x0][0x368] ;  /* 0x0000da00ff0c8b82 */ /* 0x001e700000000800 */
[----:B------:R-:W1:Y:S08]  /*1ca0*/  @!P0 LDC R13, c[0x0][0x364] ;  /* 0x0000d900ff0d8b82 */ /* 0x000e700000000800 */
[----:B------:R-:W3:Y:S01]  /*1cb0*/  @!P0 LDC R14, c[0x0][0x360] ;  /* 0x0000d800ff0e8b82 */ /* 0x000ee20000000800 */
[----:B------:R-:W-:-:S02]  /*1cc0*/  @!P0 R2UR UR4, R16 ;  /* 0x00000000100482ca */ /* 0x000fc400000e0000 */
[----:B------:R-:W-:Y:S01]  /*1cd0*/  @!P0 R2UR UR5, R17 ;  /* 0x00000000110582ca */ /* 0x000fe200000e0000 */
[----:B-1----:R-:W-:Y:S01]  /*1ce0*/  @!P0 IMAD R9, R12, R13, RZ ;  /* 0x0000000d0c098224 */ /* 0x002fe200078e02ff */
[----:B------:R-:W-:Y:S01]  /*1cf0*/  BSSY.RECONVERGENT B1, `(.L_x_5) ;  /* 0x00000b3000017945 */ /* 0x000fe20003800200 */
[----:B------:R-:W-:Y:S02]  /*1d00*/  IMAD.MOV.U32 R27, RZ, RZ, RZ ;  /* 0x000000ffff1b7224 */ /* 0x000fe400078e00ff */
[----:B------:R-:W-:Y:S02]  /*1d10*/  IMAD.MOV.U32 R31, RZ, RZ, RZ ;  /* 0x000000ffff1f7224 */ /* 0x000fe400078e00ff */
[----:B------:R-:W-:Y:S02]  /*1d20*/  IMAD.MOV.U32 R30, RZ, RZ, 0x1 ;  /* 0x00000001ff1e7424 */ /* 0x000fe400078e00ff */
[----:B------:R-:W-:Y:S01]  /*1d30*/  IMAD.MOV.U32 R32, RZ, RZ, 0x78 ;  /* 0x00000078ff207424 */ /* 0x000fe200078e00ff */
[----:B--2---:R-:W-:-:S04]  /*1d40*/  LOP3.LUT R19, R8, R19, RZ, 0x3c, !PT ;  /* 0x0000001308137212 */ /* 0x004fc800078e3cff */
[----:B------:R-:W-:-:S05]  /*1d50*/  I2FP.F32.U32 R19, R19 ;  /* 0x0000001300137245 */ /* 0x000fca0000201000 */
[----:B------:R-:W-:-:S04]  /*1d60*/  FFMA R19, R19, R18, 1.1641532182693481445e-10 ;  /* 0x2f00000013137423 */ /* 0x000fc80000000012 */
[----:B------:R-:W-:-:S06]  /*1d70*/  FMUL R8, R19, 60 ;  /* 0x4270000013087820 */ /* 0x000fcc0000400000 */
[----:B------:R-:W0:Y:S08]  /*1d80*/  F2I.TRUNC.NTZ R8, R8 ;  /* 0x0000000800087305 */ /* 0x000e30000020f100 */
[----:B0-----:R-:W0:Y:S01]  /*1d90*/  I2F.F64 R12, R8 ;  /* 0x00000008000c7312 */ /* 0x001e220000201c00 */
[----:B---3--:R-:W-:-:S05]  /*1da0*/  @!P0 IMAD R6, R9, R14, R6 ;  /* 0x0000000e09068224 */ /* 0x008fca00078e0206 */
[----:B------:R-:W-:-:S05]  /*1db0*/  @!P0 LOP3.LUT R15, R6, 0x3ff, RZ, 0xc0, !PT ;  /* 0x000003ff060f8812 */ /* 0x000fca00078ec0ff */
[----:B------:R1:W-:Y:S01]  /*1dc0*/  @!P0 STG.E desc[UR4][R10.64+0x1000], R15 ;  /* 0x0010000f0a008986 */ /* 0x0003e2000c101904 */
[----:B0-----:R-:W-:-:S06]  /*1dd0*/  DADD R12, R12, 30 ;  /* 0x403e00000c0c7429 */ /* 0x001fcc0000000000 */
[----:B------:R1:W0:Y:S01]  /*1de0*/  F2I.F64.TRUNC R9, R12 ;  /* 0x0000000c00097311 */ /* 0x000222000030d100 */
[----:B------:R-:W-:Y:S01]  /*1df0*/  PRMT R6, RZ, 0x7610, R6 ;  /* 0x00007610ff067816 */ /* 0x000fe20000000006 */
[----:B------:R-:W-:Y:S06]  /*1e00*/  BAR.SYNC.DEFER_BLOCKING 0x0 ;  /* 0x0000000000007b1d */ /* 0x000fec0000010000 */
.L_x_11:
[----:B-1----:R-:W-:Y:S01]  /*1e10*/  VIADD R12, R30, 0xffffffff ;  /* 0xffffffff1e0c7836 */ /* 0x002fe20000000000 */
[----:B------:R-:W-:Y:S04]  /*1e20*/  BSSY.RECONVERGENT B2, `(.L_x_6) ;  /* 0x0000099000027945 */ /* 0x000fe80003800200 */
[----:B0-----:R-:W-:-:S04]  /*1e30*/  ISETP.GT.AND P0, PT, R12, R9, PT ;  /* 0x000000090c00720c */ /* 0x001fc80003f04270 */
[----:B------:R-:W-:-:S13]  /*1e40*/  ISETP.GT.OR P0, PT, R8, R12, P0 ;  /* 0x0000000c0800720c */ /* 0x000fda0000704670 */
[----:B--2---:R-:W-:Y:S05]  /*1e50*/  @P0 BRA `(.L_x_7) ;  /* 0x00000008000c0947 */ /* 0x004fea0003800000 */
[----:B------:R-:W-:Y:S02]  /*1e60*/  ISETP.NE.AND P0, PT, R32, 0x2, PT ;  /* 0x000000022000780c */ /* 0x000fe40003f05270 */
[C---:B------:R-:W-:Y:S02]  /*1e70*/  R2UR UR6, R16.reuse ;  /* 0x00000000100672ca */ /* 0x040fe400000e0000 */
[C---:B------:R-:W-:Y:S02]  /*1e80*/  R2UR UR7, R17.reuse ;  /* 0x00000000110772ca */ /* 0x040fe400000e0000 */
[----:B------:R-:W-:Y:S02]  /*1e90*/  R2UR UR4, R16 ;  /* 0x00000000100472ca */ /* 0x000fe400000e0000 */
[----:B------:R-:W-:Y:S02]  /*1ea0*/  R2UR UR5, R17 ;  /* 0x00000000110572ca */ /* 0x000fe400000e0000 */
[----:B------:R-:W-:-:S02]  /*1eb0*/  SEL R15, R30, RZ, P0 ;  /* 0x000000ff1e0f7207 */ /* 0x000fc40000000000 */
[----:B------:R-:W-:-:S03]  /*1ec0*/  IADD3 R12, P1, PT, R24, R27, RZ ;  /* 0x0000001b180c7210 */ /* 0x000fc60007f3e0ff */
[----:B------:R-:W-:-:S04]  /*1ed0*/  IMAD.WIDE.U32 R14, R15, 0x2, R24 ;  /* 0x000000020f0e7825 */ /* 0x000fc800078e0018 */
[----:B------:R-:W-:Y:S02]  /*1ee0*/  IMAD.X R13, R25, 0x1, R31, P1 ;  /* 0x00000001190d7824 */ /* 0x000fe400008e061f */
[----:B------:R-:W2:Y:S04]  /*1ef0*/  LD.E.U16 R14, desc[UR6][R14.64] ;  /* 0x000000060e0e7980 */ /* 0x000ea8000c101500 */
[----:B------:R-:W3:Y:S01]  /*1f00*/  LD.E.U16 R21, desc[UR4][R12.64+-0x2] ;  /* 0xfffffe040c157980 */ /* 0x000ee2000c101500 */
[----:B------:R-:W-:Y:S01]  /*1f10*/  BSSY.RELIABLE B3, `(.L_x_8) ;  /* 0x0000015000037945 */ /* 0x000fe20003800100 */
[----:B--2---:R-:W-:Y:S02]  /*1f20*/  PRMT R18, R14, 0x9910, RZ ;  /* 0x000099100e127816 */ /* 0x004fe400000000ff */
[----:B---3--:R-:W-:-:S04]  /*1f30*/  PRMT R19, R21, 0x9910, RZ ;  /* 0x0000991015137816 */ /* 0x008fc800000000ff */
[----:B------:R-:W-:-:S13]  /*1f40*/  ISETP.NE.AND P0, PT, R19, R18, PT ;  /* 0x000000121300720c */ /* 0x000fda0003f05270 */
[----:B------:R-:W-:Y:S05]  /*1f50*/  @P0 BRA `(.L_x_9) ;  /* 0x0000000000400947 */ /* 0x000fea0003800000 */
[----:B------:R-:W-:Y:S02]  /*1f60*/  R2UR UR4, R16 ;  /* 0x00000000100472ca */ /* 0x000fe400000e0000 */
[----:B------:R-:W-:-:S13]  /*1f70*/  R2UR UR5, R17 ;  /* 0x00000000110572ca */ /* 0x000fda00000e0000 */
[----:B------:R-:W2:Y:S01]  /*1f80*/  LD.E.U16 R14, desc[UR4][R12.64] ;  /* 0x000000040c0e7980 */ /* 0x000ea2000c101500 */
[----:B------:R-:W-:Y:S01]  /*1f90*/  IMAD.MOV.U32 R18, RZ, RZ, 0x1 ;  /* 0x00000001ff127424 */ /* 0x000fe200078e00ff */
[----:B--2---:R-:W-:-:S04]  /*1fa0*/  PRMT R14, R14, 0x9910, RZ ;  /* 0x000099100e0e7816 */ /* 0x004fc800000000ff */
[----:B------:R-:W-:-:S13]  /*1fb0*/  ISETP.NE.AND P0, PT, R14, R19, PT ;  /* 0x000000130e00720c */ /* 0x000fda0003f05270 */
[----:B------:R-:W-:Y:S02]  /*1fc0*/  @P0 R2UR UR4, R16 ;  /* 0x00000000100402ca */ /* 0x000fe400000e0000 */
[----:B------:R-:W-:Y:S02]  /*1fd0*/  @P0 R2UR UR5, R17 ;  /* 0x00000000110502ca */ /* 0x000fe400000e0000 */
[----:B------:R-:W-:Y:S02]  /*1fe0*/  @P0 IADD3 R14, P1, PT, R4, R27, RZ ;  /* 0x0000001b040e0210 */ /* 0x000fe40007f3e0ff */
[----:B------:R-:W-:-:S03]  /*1ff0*/  @P0 PRMT R6, R18, 0x7610, R6 ;  /* 0x0000761012060816 */ /* 0x000fc60000000006 */
[----:B------:R-:W-:Y:S01]  /*2000*/  @P0 IMAD.X R15, R5, 0x1, R31, P1 ;  /* 0x00000001050f0824 */ /* 0x000fe200008e061f */
[----:B------:R-:W-:-:S05]  /*2010*/  @P0 IADD3 R3, P1, PT, R3, 0x1, RZ ;  /* 0x0000000103030810 */ /* 0x000fca0007f3e0ff */
[----:B------:R0:W-:Y:S01]  /*2020*/  @P0 ST.E.U16 desc[UR4][R14.64], R21 ;  /* 0x000000150e000985 */ /* 0x0001e2000c101504 */
[----:B------:R-:W-:Y:S05]  /*2030*/  @P0 BREAK.RELIABLE B3 ;  /* 0x0000000000030942 */ /* 0x000fea0003800100 */
[----:B------:R-:W-:Y:S01]  /*2040*/  @P0 IMAD.X R0, RZ, RZ, R0, P1 ;  /* 0x000000ffff000224 */ /* 0x000fe200008e0600 */
[----:B------:R-:W-:Y:S06]  /*2050*/  @P0 BRA `(.L_x_10) ;  /* 0x0000000400d40947 */ /* 0x000fec0003800000 */
.L_x_9:
[----:B------:R-:W-:Y:S05]  /*2060*/  BSYNC.RELIABLE B3 ;  /* 0x0000000000037941 */ /* 0x000fea0003800100 */
.L_x_8:
[C---:B------:R-:W-:Y:S02]  /*2070*/  R2UR UR4, R16.reuse ;  /* 0x00000000100472ca */ /* 0x040fe400000e0000 */
[C---:B------:R-:W-:Y:S02]  /*2080*/  R2UR UR5, R17.reuse ;  /* 0x00000000110572ca */ /* 0x040fe400000e0000 */
[----:B------:R-:W-:Y:S02]  /*2090*/  R2UR UR6, R16 ;  /* 0x00000000100672ca */ /* 0x000fe400000e0000 */
[----:B------:R-:W-:-:S09]  /*20a0*/  R2UR UR7, R17 ;  /* 0x00000000110772ca */ /* 0x000fd200000e0000 */
[----:B0-----:R-:W2:Y:S04]  /*20b0*/  LDG.E.64 R14, desc[UR4][R10.64+0x1008] ;  /* 0x001008040a0e7981 */ /* 0x001ea8000c1e1b00 */
[----:B------:R-:W2:Y:S02]  /*20c0*/  LDG.E.64 R18, desc[UR6][R10.64+0x1000] ;  /* 0x001000060a127981 */ /* 0x000ea4000c1e1b00 */
[----:B--2---:R-:W-:-:S05]  /*20d0*/  IMAD.WIDE R20, R19, 0x4, R14 ;  /* 0x0000000413147825 */ /* 0x004fca00078e020e */
[----:B------:R-:W2:Y:S01]  /*20e0*/  LD.E R22, desc[UR4][R20.64] ;  /* 0x0000000414167980 */ /* 0x000ea2000c101900 */
[----:B------:R-:W-:-:S04]  /*20f0*/  IMAD.IADD R23, R7, 0x1, R18 ;  /* 0x0000000107177824 */ /* 0x000fc800078e0212 */
[----:B------:R-:W-:-:S04]  /*2100*/  IMAD.SHL.U32 R18, R23, 0x4, RZ ;  /* 0x0000000417127824 */ /* 0x000fc800078e00ff */
[C---:B------:R-:W-:Y:S01]  /*2110*/  VIADD R33, R18.reuse, 0x4 ;  /* 0x0000000412217836 */ /* 0x040fe20000000000 */
[----:B------:R-:W-:-:S04]  /*2120*/  LOP3.LUT R29, R18, 0xffc, RZ, 0xc0, !PT ;  /* 0x00000ffc121d7812 */ /* 0x000fc800078ec0ff */
[----:B------:R-:W-:Y:S02]  /*2130*/  IADD3 R28, P0, PT, R10, R29, RZ ;  /* 0x0000001d0a1c7210 */ /* 0x000fe40007f1e0ff */
[C---:B------:R-:W-:Y:S02]  /*2140*/  R2UR UR8, R16.reuse ;  /* 0x00000000100872ca */ /* 0x040fe400000e0000 */
[C---:B------:R-:W-:Y:S01]  /*2150*/  R2UR UR9, R17.reuse ;  /* 0x00000000110972ca */ /* 0x040fe200000e0000 */
[----:B------:R-:W-:Y:S01]  /*2160*/  IMAD.X R29, RZ, RZ, R11, P0 ;  /* 0x000000ffff1d7224 */ /* 0x000fe200000e060b */
[C---:B------:R-:W-:Y:S02]  /*2170*/  R2UR UR12, R16.reuse ;  /* 0x00000000100c72ca */ /* 0x040fe400000e0000 */
[C---:B------:R-:W-:Y:S02]  /*2180*/  R2UR UR13, R17.reuse ;  /* 0x00000000110d72ca */ /* 0x040fe400000e0000 */
[----:B------:R-:W-:Y:S01]  /*2190*/  R2UR UR10, R16 ;  /* 0x00000000100a72ca */ /* 0x000fe200000e0000 */
[----:B------:R0:W3:Y:S01]  /*21a0*/  LDG.E R34, desc[UR4][R28.64] ;  /* 0x000000041c227981 */ /* 0x0000e2000c1e1900 */
[----:B------:R-:W-:-:S05]  /*21b0*/  R2UR UR11, R17 ;  /* 0x00000000110b72ca */ /* 0x000fca00000e0000 */
[----:B------:R-:W3:Y:S04]  /*21c0*/  LD.E R14, desc[UR8][R14.64+0x9f60] ;  /* 0x009f60080e0e7980 */ /* 0x000ee8000c101900 */
[----:B------:R-:W4:Y:S01]  /*21d0*/  LD.E R37, desc[UR12][R20.64+0x9c40] ;  /* 0x009c400c14257980 */ /* 0x000f22000c101900 */
[----:B--2---:R-:W-:Y:S01]  /*21e0*/  IMAD.IADD R22, R22, 0x1, R23 ;  /* 0x0000000116167824 */ /* 0x004fe200078e0217 */
[----:B------:R-:W-:-:S03]  /*21f0*/  LOP3.LUT R23, R33, 0xffc, RZ, 0xc0, !PT ;  /* 0x00000ffc21177812 */ /* 0x000fc600078ec0ff */
[----:B------:R-:W-:Y:S01]  /*2200*/  IMAD.SHL.U32 R33, R22, 0x4, RZ ;  /* 0x0000000416217824 */ /* 0x000fe200078e00ff */
[----:B------:R-:W-:-:S04]  /*2210*/  IADD3 R22, P0, PT, R10, R23, RZ ;  /* 0x000000170a167210 */ /* 0x000fc80007f1e0ff */
[----:B------:R-:W-:Y:S01]  /*2220*/  LOP3.LUT R35, R33, 0xffc, RZ, 0xc0, !PT ;  /* 0x00000ffc21237812 */ /* 0x000fe200078ec0ff */
[----:B------:R-:W-:-:S03]  /*2230*/  IMAD.X R23, RZ, RZ, R11, P0 ;  /* 0x000000ffff177224 */ /* 0x000fc600000e060b */
[----:B0-----:R-:W-:Y:S02]  /*2240*/  IADD3 R28, P0, PT, R10, R35, RZ ;  /* 0x000000230a1c7210 */ /* 0x001fe40007f1e0ff */
[----:B------:R-:W2:Y:S03]  /*2250*/  LD.E R35, desc[UR10][R20.64+0x9920] ;  /* 0x0099200a14237980 */ /* 0x000ea6000c101900 */
[----:B------:R-:W-:Y:S01]  /*2260*/  IMAD.X R29, RZ, RZ, R11, P0 ;  /* 0x000000ffff1d7224 */ /* 0x000fe200000e060b */
[----:B------:R-:W3:Y:S04]  /*2270*/  LDG.E R23, desc[UR4][R22.64] ;  /* 0x0000000416177981 */ /* 0x000ee8000c1e1900 */
[----:B------:R-:W4:Y:S01]  /*2280*/  LDG.E R28, desc[UR6][R28.64] ;  /* 0x000000061c1c7981 */ /* 0x000f22000c1e1900 */
[----:B---3--:R-:W-:-:S02]  /*2290*/  LOP3.LUT R34, R23, R14, R34, 0x78, !PT ;  /* 0x0000000e17227212 */ /* 0x008fc400078e7822 */
[----:B----4-:R-:W-:Y:S02]  /*22a0*/  SHF.R.U32.HI R37, RZ, R37, R28 ;  /* 0x00000025ff257219 */ /* 0x010fe4000001161c */
[----:B--2---:R-:W-:-:S04]  /*22b0*/  SHF.L.U32 R35, R34, R35, RZ ;  /* 0x0000002322237219 */ /* 0x004fc800000006ff */
        /* <DEDUP_REMOVED lines=17> */
[----:B------:R-:W2:Y:S01]  /*23d0*/  LDG.E R14, desc[UR6][R14.64] ;  /* 0x000000060e0e7981 */ /* 0x000ea2000c1e1900 */
[----:B------:R-:W-:Y:S02]  /*23e0*/  ISETP.NE.AND P1, PT, R7, RZ, PT ;  /* 0x000000ff0700720c */ /* 0x000fe40003f25270 */
        /* <DEDUP_REMOVED lines=8> */
[----:B------:R-:W2:Y:S01]  /*2470*/  LD.E R20, desc[UR4][R20.64+0x3520] ;  /* 0x0035200414147980 */ /* 0x000ea2000c101900 */
[----:B------:R-:W-:Y:S05]  /*2480*/  WARPSYNC.ALL ;  /* 0x0000000000007948 */ /* 0x000fea0003800000 */
[----:B------:R-:W-:Y:S02]  /*2490*/  @!P1 R2UR UR4, R16 ;  /* 0x00000000100492ca */ /* 0x000fe400000e0000 */
[----:B------:R-:W-:Y:S01]  /*24a0*/  @!P1 R2UR UR5, R17 ;  /* 0x00000000110592ca */ /* 0x000fe200000e0000 */
[----:B------:R-:W-:-:S12]  /*24b0*/  BAR.SYNC.DEFER_BLOCKING 0x0 ;  /* 0x0000000000007b1d */ /* 0x000fd80000010000 */
[----:B------:R-:W3:Y:S01]  /*24c0*/  @!P1 LDG.E R14, desc[UR4][R10.64+0x1000] ;  /* 0x001000040a0e9981 */ /* 0x000ee2000c1e1900 */
[----:B------:R-:W1:Y:S08]  /*24d0*/  @!P1 LDC R15, c[0x0][0x368] ;  /* 0x0000da00ff0f9b82 */ /* 0x000e700000000800 */
[----:B0-----:R-:W1:Y:S08]  /*24e0*/  @!P1 LDC R18, c[0x0][0x364] ;  /* 0x0000d900ff129b82 */ /* 0x001e700000000800 */
[----:B------:R-:W3:Y:S01]  /*24f0*/  @!P1 LDC R19, c[0x0][0x360] ;  /* 0x0000d800ff139b82 */ /* 0x000ee20000000800 */
[----:B------:R-:W-:-:S02]  /*2500*/  @!P1 R2UR UR4, R16 ;  /* 0x00000000100492ca */ /* 0x000fc400000e0000 */
[----:B------:R-:W-:Y:S01]  /*2510*/  @!P1 R2UR UR5, R17 ;  /* 0x00000000110592ca */ /* 0x000fe200000e0000 */
[----:B-1----:R-:W-:Y:S01]  /*2520*/  @!P1 IMAD R15, R15, R18, RZ ;  /* 0x000000120f0f9224 */ /* 0x002fe200078e02ff */
[----:B--2---:R-:W-:-:S04]  /*2530*/  LOP3.LUT R20, R20, R29, RZ, 0x3c, !PT ;  /* 0x0000001d14147212 */ /* 0x004fc800078e3cff */
[----:B------:R-:W-:Y:S01]  /*2540*/  I2FP.F32.U32 R20, R20 ;  /* 0x0000001400147245 */ /* 0x000fe20000201000 */
[----:B---3--:R-:W-:Y:S02]  /*2550*/  @!P1 IMAD R14, R15, R19, R14 ;  /* 0x000000130f0e9224 */ /* 0x008fe400078e020e */
[----:B------:R-:W-:-:S04]  /*2560*/  IMAD.MOV.U32 R19, RZ, RZ, 0x2f800000 ;  /* 0x2f800000ff137424 */ /* 0x000fc800078e00ff */
[----:B------:R-:W-:-:S05]  /*2570*/  FFMA R20, R20, R19, 1.1641532182693481445e-10 ;  /* 0x2f00000014147423 */ /* 0x000fca0000000013 */
[----:B------:R-:W-:Y:S02]  /*2580*/  FSETP.GEU.AND P0, PT, R20, 0.5, PT ;  /* 0x3f0000001400780b */ /* 0x000fe40003f0e000 */
[----:B------:R-:W-:-:S05]  /*2590*/  @!P1 LOP3.LUT R15, R14, 0x3ff, RZ, 0xc0, !PT ;  /* 0x000003ff0e0f9812 */ /* 0x000fca00078ec0ff */
[----:B------:R1:W-:Y:S01]  /*25a0*/  @!P1 STG.E desc[UR4][R10.64+0x1000], R15 ;  /* 0x0010000f0a009986 */ /* 0x0003e2000c101904 */
[----:B------:R-:W-:Y:S06]  /*25b0*/  BAR.SYNC.DEFER_BLOCKING 0x0 ;  /* 0x0000000000007b1d */ /* 0x000fec0000010000 */
[----:B------:R-:W-:Y:S05]  /*25c0*/  @P0 BRA `(.L_x_10) ;  /* 0x0000000000780947 */ /* 0x000fea0003800000 */
[----:B------:R-:W-:Y:S02]  /*25d0*/  R2UR UR4, R16 ;  /* 0x00000000100472ca */ /* 0x000fe400000e0000 */
[----:B------:R-:W-:-:S13]  /*25e0*/  R2UR UR5, R17 ;  /* 0x00000000110572ca */ /* 0x000fda00000e0000 */
[----:B------:R-:W2:Y:S01]  /*25f0*/  LD.E.U16 R12, desc[UR4][R12.64] ;  /* 0x000000040c0c7980 */ /* 0x000ea2000c101500 */
[----:B------:R-:W-:Y:S01]  /*2600*/  IADD3 R14, P1, PT, R4, R27, RZ ;  /* 0x0000001b040e7210 */ /* 0x000fe20007f3e0ff */
[----:B------:R-:W-:-:S04]  /*2610*/  IMAD.MOV.U32 R6, RZ, RZ, 0x1 ;  /* 0x00000001ff067424 */ /* 0x000fc800078e00ff */
[----:B-1----:R-:W-:Y:S01]  /*2620*/  IMAD.X R15, R5, 0x1, R31, P1 ;  /* 0x00000001050f7824 */ /* 0x002fe200008e061f */
[----:B--2---:R-:W-:-:S04]  /*2630*/  ISETP.NE.AND P0, PT, R12, RZ, PT ;  /* 0x000000ff0c00720c */ /* 0x004fc80003f05270 */
[----:B------:R-:W-:Y:S02]  /*2640*/  SEL R19, RZ, 0x1, P0 ;  /* 0x00000001ff137807 */ /* 0x000fe40000000000 */
[----:B------:R-:W-:-:S03]  /*2650*/  IADD3 R3, P0, PT, R3, 0x1, RZ ;  /* 0x0000000103037810 */ /* 0x000fc60007f1e0ff */
[----:B------:R2:W-:Y:S02]  /*2660*/  ST.E.U16 desc[UR4][R14.64], R19 ;  /* 0x000000130e007985 */ /* 0x0005e4000c101504 */
[----:B------:R-:W-:Y:S01]  /*2670*/  IMAD.X R0, RZ, RZ, R0, P0 ;  /* 0x000000ffff007224 */ /* 0x000fe200000e0600 */
[----:B------:R-:W-:Y:S07]  /*2680*/  BRA `(.L_x_10) ;  /* 0x0000000000487947 */ /* 0x000fee0003800000 */
.L_x_7:
[----:B------:R-:W-:Y:S02]  /*2690*/  R2UR UR4, R16 ;  /* 0x00000000100472ca */ /* 0x000fe400000e0000 */
[C---:B------:R-:W-:Y:S02]  /*26a0*/  R2UR UR5, R17.reuse ;  /* 0x00000000110572ca */ /* 0x040fe400000e0000 */
[-C--:B------:R-:W-:Y:S02]  /*26b0*/  IADD3 R14, P0, PT, R24, R27.reuse, RZ ;  /* 0x0000001b180e7210 */ /* 0x080fe40007f1e0ff */
[----:B------:R-:W-:Y:S02]  /*26c0*/  R2UR UR6, R16 ;  /* 0x00000000100672ca */ /* 0x000fe400000e0000 */
[----:B------:R-:W-:Y:S01]  /*26d0*/  R2UR UR7, R17 ;  /* 0x00000000110772ca */ /* 0x000fe200000e0000 */
[----:B------:R-:W-:Y:S01]  /*26e0*/  IMAD.X R15, R25, 0x1, R31, P0 ;  /* 0x00000001190f7824 */ /* 0x000fe200000e061f */
[----:B------:R-:W-:-:S05]  /*26f0*/  IADD3 R12, P1, PT, R4, R27, RZ ;  /* 0x0000001b040c7210 */ /* 0x000fca0007f3e0ff */
[----:B------:R-:W-:Y:S01]  /*2700*/  IMAD.X R13, R5, 0x1, R31, P1 ;  /* 0x00000001050d7824 */ /* 0x000fe200008e061f */
[----:B------:R-:W2:Y:S05]  /*2710*/  LD.E.U16 R15, desc[UR4][R14.64] ;  /* 0x000000040e0f7980 */ /* 0x000eaa000c101500 */
[----:B------:R-:W3:Y:S04]  /*2720*/  LD.E.U16 R18, desc[UR6][R12.64] ;  /* 0x000000060c127980 */ /* 0x000ee8000c101500 */
[----:B--2---:R4:W-:Y:S01]  /*2730*/  ST.E.U16 desc[UR4][R12.64], R15 ;  /* 0x0000000f0c007985 */ /* 0x0049e2000c101504 */
[----:B------:R-:W-:-:S02]  /*2740*/  PRMT R19, R15, 0x9910, RZ ;  /* 0x000099100f137816 */ /* 0x000fc400000000ff */
[----:B---3--:R-:W-:-:S04]  /*2750*/  PRMT R18, R18, 0x9910, RZ ;  /* 0x0000991012127816 */ /* 0x008fc800000000ff */
[----:B------:R-:W-:-:S04]  /*2760*/  ISETP.NE.AND P0, PT, R19, R18, PT ;  /* 0x000000121300720c */ /* 0x000fc80003f05270 */
[----:B------:R-:W-:Y:S02]  /*2770*/  SEL R18, RZ, 0x1, !P0 ;  /* 0x00000001ff127807 */ /* 0x000fe40004000000 */
[----:B------:R-:W-:Y:S02]  /*2780*/  SEL R6, R6, 0x1, !P0 ;  /* 0x0000000106067807 */ /* 0x000fe40004000000 */
[----:B------:R-:W-:-:S05]  /*2790*/  IADD3 R3, P1, PT, R18, R3, RZ ;  /* 0x0000000312037210 */ /* 0x000fca0007f3e0ff */
[----:B----4-:R-:W-:-:S08]  /*27a0*/  IMAD.X R0, RZ, RZ, R0, P1 ;  /* 0x000000ffff007224 */ /* 0x010fd000008e0600 */
.L_x_10:
[----:B------:R-:W-:Y:S05]  /*27b0*/  BSYNC.RECONVERGENT B2 ;  /* 0x0000000000027941 */ /* 0x000fea0003800200 */
.L_x_6:
[----:B------:R-:W-:Y:S01]  /*27c0*/  VIADD R30, R30, 0x1 ;  /* 0x000000011e1e7836 */ /* 0x000fe20000000000 */
[----:B------:R-:W-:Y:S01]  /*27d0*/  IADD3 R27, P1, PT, R27, 0x2, RZ ;  /* 0x000000021b1b7810 */ /* 0x000fe20007f3e0ff */
[----:B------:R-:W-:-:S03]  /*27e0*/  VIADD R32, R32, 0xfffffffe ;  /* 0xfffffffe20207836 */ /* 0x000fc60000000000 */
[----:B------:R-:W-:Y:S01]  /*27f0*/  ISETP.NE.AND P0, PT, R30, 0x3d, PT ;  /* 0x0000003d1e00780c */ /* 0x000fe20003f05270 */
[----:B------:R-:W-:-:S12]  /*2800*/  IMAD.X R31, RZ, RZ, R31, P1 ;  /* 0x000000ffff1f7224 */ /* 0x000fd800008e061f */
[----:B------:R-:W-:Y:S05]  /*2810*/  @P0 BRA `(.L_x_11) ;  /* 0xfffffff4007c0947 */ /* 0x000fea000383ffff */
[----:B------:R-:W-:Y:S05]  /*2820*/  BSYNC.RECONVERGENT B1 ;  /* 0x0000000000017941 */ /* 0x000fea0003800200 */
.L_x_5:
[----:B------:R-:W-:-:S04]  /*2830*/  IMAD.WIDE.U32 R8, R0, -0x77777777, RZ ;  /* 0x8888888900087825 */ /* 0x000fc800078e00ff */
[----:B------:R-:W-:-:S04]  /*2840*/  IMAD.WIDE.U32 R12, P0, R3, -0x77777778, R8 ;  /* 0x88888888030c7825 */ /* 0x000fc80007800008 */
[C---:B------:R-:W-:Y:S01]  /*2850*/  IMAD.WIDE.U32 R8, R3.reuse, -0x77777777, RZ ;  /* 0x8888888903087825 */ /* 0x040fe200078e00ff */
[----:B0-2---:R-:W-:-:S04]  /*2860*/  IADD3 R14, P1, PT, R3, R13, RZ ;  /* 0x0000000d030e7210 */ /* 0x005fc80007f3e0ff */
[----:B-1----:R-:W-:Y:S02]  /*2870*/  IADD3.X R15, PT, PT, RZ, R0, RZ, P0, P1 ;  /* 0x00000000ff0f7210 */ /* 0x002fe400007e24ff */
[----:B------:R-:W-:Y:S02]  /*2880*/  IADD3 RZ, P0, PT, R9, R12, RZ ;  /* 0x0000000c09ff7210 */ /* 0x000fe40007f1e0ff */
[----:B------:R-:W-:-:S03]  /*2890*/  ISETP.LT.AND P1, PT, R0, RZ, PT ;  /* 0x000000ff0000720c */ /* 0x000fc60003f21270 */
[----:B------:R-:W-:-:S03]  /*28a0*/  IMAD.WIDE.U32.X R8, R0, -0x77777778, R14, P0 ;  /* 0x8888888800087825 */ /* 0x000fc600000e040e */
[----:B------:R-:W-:-:S05]  /*28b0*/  IADD3 R22, P0, PT, -R3, R8, RZ ;  /* 0x0000000803167210 */ /* 0x000fca0007f1e1ff */
[----:B------:R-:W-:Y:S01]  /*28c0*/  IMAD.X R9, R9, 0x1, ~R0, P0 ;  /* 0x0000000109097824 */ /* 0x000fe200000e0e00 */
[----:B------:R-:W-:-:S04]  /*28d0*/  IADD3 R13, P0, PT, R22, 0x77777777, RZ ;  /* 0x77777777160d7810 */ /* 0x000fc80007f1e0ff */
[----:B------:R-:W-:Y:S02]  /*28e0*/  IADD3.X R8, PT, PT, R9, 0x77777777, RZ, P0, !PT ;  /* 0x7777777709087810 */ /* 0x000fe400007fe4ff */
[----:B------:R-:W-:Y:S02]  /*28f0*/  SEL R22, R13, R22, P1 ;  /* 0x000000160d167207 */ /* 0x000fe40000800000 */
[----:B------:R-:W-:Y:S01]  /*2900*/  SEL R9, R8, R9, P1 ;  /* 0x0000000908097207 */ /* 0x000fe20000800000 */
[----:B------:R-:W-:Y:S02]  /*2910*/  IMAD.MOV.U32 R8, RZ, RZ, R4 ;  /* 0x000000ffff087224 */ /* 0x000fe400078e0004 */
[----:B------:R-:W-:Y:S01]  /*2920*/  IMAD.MOV.U32 R4, RZ, RZ, R24 ;  /* 0x000000ffff047224 */ /* 0x000fe200078e0018 */
[----:B------:R-:W-:Y:S01]  /*2930*/  SHF.R.U64 R22, R22, 0x5, R9 ;  /* 0x0000000516167819 */ /* 0x000fe20000001209 */
[----:B------:R-:W-:-:S03]  /*2940*/  IMAD.MOV.U32 R24, RZ, RZ, R8 ;  /* 0x000000ffff187224 */ /* 0x000fc600078e0008 */
[----:B------:R-:W-:Y:S01]  /*2950*/  LEA.HI R22, R9, R22, RZ, 0x1 ;  /* 0x0000001609167211 */ /* 0x000fe200078f08ff */
[----:B------:R-:W-:Y:S02]  /*2960*/  IMAD.MOV.U32 R9, RZ, RZ, R5 ;  /* 0x000000ffff097224 */ /* 0x000fe400078e0005 */
[----:B------:R-:W-:Y:S01]  /*2970*/  IMAD.MOV.U32 R5, RZ, RZ, R25 ;  /* 0x000000ffff057224 */ /* 0x000fe200078e0019 */
[----:B------:R-:W-:Y:S01]  /*2980*/  ISETP.GE.U32.AND P0, PT, R22, 0xa, PT ;  /* 0x0000000a1600780c */ /* 0x000fe20003f06070 */
[----:B------:R-:W-:Y:S01]  /*2990*/  IMAD.MOV.U32 R25, RZ, RZ, R9 ;  /* 0x000000ffff197224 */ /* 0x000fe200078e0009 */
[----:B------:R-:W-:-:S04]  /*29a0*/  SHF.R.S32.HI R23, RZ, 0x1f, R22 ;  /* 0x0000001fff177819 */ /* 0x000fc80000011416 */
[----:B------:R-:W-:-:S13]  /*29b0*/  ISETP.GE.AND.EX P0, PT, R23, RZ, PT, P0 ;  /* 0x000000ff1700720c */ /* 0x000fda0003f06300 */
[----:B------:R-:W-:Y:S05]  /*29c0*/  @!P0 BRA `(.L_x_12) ;  /* 0xffffffe000088947 */ /* 0x000fea000383ffff */
[----:B------:R-:W-:Y:S02]  /*29d0*/  IMAD.MOV.U32 R24, RZ, RZ, R8 ;  /* 0x000000ffff187224 */ /* 0x000fe400078e0008 */
[----:B------:R-:W-:-:S07]  /*29e0*/  IMAD.MOV.U32 R25, RZ, RZ, R9 ;  /* 0x000000ffff197224 */ /* 0x000fce00078e0009 */
.L_x_4:
[----:B------:R-:W-:Y:S05]  /*29f0*/  BSYNC B0 ;  /* 0x0000000000007941 */ /* 0x000fea0003800000 */
.L_x_2:
[----:B------:R-:W-:Y:S01]  /*2a00*/  MOV R0, 0x8 ;  /* 0x0000000800007802 */ /* 0x000fe20000000f00 */
[----:B------:R-:W0:Y:S01]  /*2a10*/  LDCU.64 UR4, c[0x4][0x50] ;  /* 0x01000a00ff0477ac */ /* 0x000e220008000a00 */
[----:B------:R-:W-:Y:S02]  /*2a20*/  CS2R R6, SRZ ;  /* 0x0000000000067805 */ /* 0x000fe4000001ff00 */
[----:B------:R1:W2:Y:S01]  /*2a30*/  LDC.64 R8, c[0x4][R0] ;  /* 0x0100000000087b82 */ /* 0x0002a20000000a00 */
[----:B0-----:R-:W-:Y:S02]  /*2a40*/  IMAD.U32 R4, RZ, RZ, UR4 ;  /* 0x00000004ff047e24 */ /* 0x001fe4000f8e00ff */
[----:B-1----:R-:W-:-:S07]  /*2a50*/  IMAD.U32 R5, RZ, RZ, UR5 ;  /* 0x00000005ff057e24 */ /* 0x002fce000f8e00ff */
[----:B------:R-:W-:-:S07]  /*2a60*/  LEPC R20, `(.L_x_13) ;  /* 0x000000001014794e */ /* 0x000fce0000000000 */
[----:B--2---:R-:W-:Y:S05]  /*2a70*/  CALL.ABS.NOINC R8 ;  /* 0x0000000008007343 */ /* 0x004fea0003c00000 */
.L_x_13:
[----:B------:R-:W-:Y:S01]  /*2a80*/  IADD3 R18, P0, PT, R24, 0x4, RZ ;  /* 0x0000000418127810 */ /* 0x000fe20007f1e0ff */
[----:B------:R-:W-:Y:S01]  /*2a90*/  BSSY.RECONVERGENT B7, `(.L_x_14) ;  /* 0x0000052000077945 */ /* 0x000fe20003800200 */
[----:B------:R-:W-:-:S03]  /*2aa0*/  IMAD.MOV.U32 R28, RZ, RZ, RZ ;  /* 0x000000ffff1c7224 */ /* 0x000fc600078e00ff */
[----:B------:R-:W-:-:S08]  /*2ab0*/  IMAD.X R19, RZ, RZ, R25, P0 ;  /* 0x000000ffff137224 */ /* 0x000fd000000e0619 */
.L_x_22:
[----:B------:R-:W0:Y:S01]  /*2ac0*/  LDCU UR4, c[0x0][0x2f8] ;  /* 0x00005f00ff0477ac */ /* 0x000e220008000800 */
[C---:B------:R-:W-:Y:S01]  /*2ad0*/  ISETP.NE.AND P0, PT, R28.reuse, RZ, PT ;  /* 0x000000ff1c00720c */ /* 0x040fe20003f05270 */
[----:B------:R-:W-:Y:S01]  /*2ae0*/  VIADD R28, R28, 0x4 ;  /* 0x000000041c1c7836 */ /* 0x000fe20000000000 */
[----:B------:R-:W-:Y:S04]  /*2af0*/  BSSY.RECONVERGENT B6, `(.L_x_15) ;  /* 0x0000022000067945 */ /* 0x000fe80003800200 */
[----:B------:R-:W-:-:S04]  /*2b00*/  ISETP.NE.AND P1, PT, R28, 0x3c, PT ;  /* 0x0000003c1c00780c */ /* 0x000fc80003f25270 */
[----:B------:R-:W-:Y:S01]  /*2b10*/  P2R R30, PR, RZ, 0x2 ;  /* 0x00000002ff1e7803 */ /* 0x000fe20000000000 */
[----:B0-----:R-:W-:Y:S02]  /*2b20*/  VIADD R29, R2, -UR4 ;  /* 0x80000004021d7c36 */ /* 0x001fe40008000000 */
[----:B------:R-:W-:Y:S06]  /*2b30*/  @!P0 BRA `(.L_x_16) ;  /* 0x0000000000388947 */ /* 0x000fec0003800000 */
[----:B------:R-:W-:Y:S02]  /*2b40*/  R2UR UR4, R16 ;  /* 0x00000000100472ca */ /* 0x000fe400000e0000 */
[----:B------:R-:W-:-:S13]  /*2b50*/  R2UR UR5, R17 ;  /* 0x00000000110572ca */ /* 0x000fda00000e0000 */
[----:B------:R-:W2:Y:S01]  /*2b60*/  LD.E.S16 R0, desc[UR4][R18.64+-0x4] ;  /* 0xfffffc0412007980 */ /* 0x000ea2000c101700 */
[----:B------:R-:W-:Y:S01]  /*2b70*/  MOV R3, 0x8 ;  /* 0x0000000800037802 */ /* 0x000fe20000000f00 */
[----:B------:R-:W0:Y:S01]  /*2b80*/  LDCU.64 UR4, c[0x4][0x58] ;  /* 0x01000b00ff0477ac */ /* 0x000e220008000a00 */
[----:B------:R-:W-:Y:S02]  /*2b90*/  IMAD.MOV.U32 R6, RZ, RZ, R2 ;  /* 0x000000ffff067224 */ /* 0x000fe400078e0002 */
[----:B------:R1:W3:Y:S01]  /*2ba0*/  LDC.64 R8, c[0x4][R3] ;  /* 0x0100000003087b82 */ /* 0x0002e20000000a00 */
[----:B------:R-:W-:Y:S02]  /*2bb0*/  IMAD.MOV.U32 R7, RZ, RZ, R26 ;  /* 0x000000ffff077224 */ /* 0x000fe400078e001a */
[----:B0-----:R-:W-:Y:S02]  /*2bc0*/  IMAD.U32 R4, RZ, RZ, UR4 ;  /* 0x00000004ff047e24 */ /* 0x001fe4000f8e00ff */
[----:B------:R-:W-:Y:S01]  /*2bd0*/  IMAD.U32 R5, RZ, RZ, UR5 ;  /* 0x00000005ff057e24 */ /* 0x000fe2000f8e00ff */
[----:B--23--:R1:W-:Y:S06]  /*2be0*/  STL [R29], R0 ;  /* 0x000000001d007387 */ /* 0x00c3ec0000100800 */
[----:B------:R-:W-:-:S07]  /*2bf0*/  LEPC R20, `(.L_x_17) ;  /* 0x000000001014794e */ /* 0x000fce0000000000 */
[----:B-1----:R-:W-:Y:S05]  /*2c00*/  CALL.ABS.NOINC R8 ;  /* 0x0000000008007343 */ /* 0x002fea0003c00000 */
.L_x_17:
[----:B------:R-:W-:Y:S05]  /*2c10*/  BRA `(.L_x_18) ;  /* 0x00000000003c7947 */ /* 0x000fea0003800000 */
.L_x_16:
[----:B------:R-:W-:Y:S01]  /*2c20*/  R2UR UR4, R16 ;  /* 0x00000000100472ca */ /* 0x000fe200000e0000 */
[----:B------:R-:W-:Y:S01]  /*2c30*/  IMAD.MOV.U32 R8, RZ, RZ, R24 ;  /* 0x000000ffff087224 */ /* 0x000fe200078e0018 */
[----:B------:R-:W-:Y:S01]  /*2c40*/  R2UR UR5, R17 ;  /* 0x00000000110572ca */ /* 0x000fe200000e0000 */
[----:B------:R-:W-:-:S12]  /*2c50*/  IMAD.MOV.U32 R9, RZ, RZ, R25 ;  /* 0x000000ffff097224 */ /* 0x000fd800078e0019 */
        /* <DEDUP_REMOVED lines=11> */
.L_x_18:
[----:B------:R-:W-:Y:S05]  /*2d10*/  BSYNC.RECONVERGENT B6 ;  /* 0x0000000000067941 */ /* 0x000fea0003800200 */
.L_x_15:
        /* <DEDUP_REMOVED lines=13> */
.L_x_19:
[----:B------:R-:W-:Y:S02]  /*2df0*/  R2UR UR4, R16 ;  /* 0x00000000100472ca */ /* 0x000fe400000e0000 */
[----:B------:R-:W-:-:S13]  /*2e00*/  R2UR UR5, R17 ;  /* 0x00000000110572ca */ /* 0x000fda00000e0000 */
[----:B------:R-:W2:Y:S01]  /*2e10*/  LD.E.S16 R0, desc[UR4][R18.64] ;  /* 0x0000000412007980 */ /* 0x000ea2000c101700 */
[----:B------:R0:W1:Y:S01]  /*2e20*/  LDC.64 R8, c[0x4][R27] ;  /* 0x010000001b087b82 */ /* 0x0000620000000a00 */
[----:B------:R-:W3:Y:S01]  /*2e30*/  LDCU.64 UR4, c[0x4][0x58] ;  /* 0x01000b00ff0477ac */ /* 0x000ee20008000a00 */
[----:B------:R-:W-:Y:S02]  /*2e40*/  IMAD.MOV.U32 R6, RZ, RZ, R2 ;  /* 0x000000ffff067224 */ /* 0x000fe400078e0002 */
[----:B------:R-:W-:Y:S02]  /*2e50*/  IMAD.MOV.U32 R7, RZ, RZ, R26 ;  /* 0x000000ffff077224 */ /* 0x000fe400078e001a */
[----:B---3--:R-:W-:Y:S02]  /*2e60*/  IMAD.U32 R4, RZ, RZ, UR4 ;  /* 0x00000004ff047e24 */ /* 0x008fe4000f8e00ff */
[----:B------:R-:W-:Y:S01]  /*2e70*/  IMAD.U32 R5, RZ, RZ, UR5 ;  /* 0x00000005ff057e24 */ /* 0x000fe2000f8e00ff */
[----:B-12---:R0:W-:Y:S06]  /*2e80*/  STL [R29], R0 ;  /* 0x000000001d007387 */ /* 0x0061ec0000100800 */
[----:B------:R-:W-:-:S07]  /*2e90*/  LEPC R20, `(.L_x_20) ;  /* 0x000000001014794e */ /* 0x000fce0000000000 */
[----:B0-----:R-:W-:Y:S05]  /*2ea0*/  CALL.ABS.NOINC R8 ;  /* 0x0000000008007343 */ /* 0x001fea0003c00000 */
.L_x_20:
        /* <DEDUP_REMOVED lines=12> */
.L_x_21:
[----:B------:R-:W-:Y:S02]  /*2f70*/  ISETP.NE.AND P6, PT, R30, RZ, PT ;  /* 0x000000ff1e00720c */ /* 0x000fe40003fc5270 */
[----:B------:R-:W-:-:S05]  /*2f80*/  IADD3 R18, P0, PT, R18, 0x8, RZ ;  /* 0x0000000812127810 */ /* 0x000fca0007f1e0ff */
[----:B------:R-:W-:-:S06]  /*2f90*/  IMAD.X R19, RZ, RZ, R19, P0 ;  /* 0x000000ffff137224 */ /* 0x000fcc00000e0613 */
[----:B------:R-:W-:Y:S05]  /*2fa0*/  @P6 BRA `(.L_x_22) ;  /* 0xfffffff800c46947 */ /* 0x000fea000383ffff */
[----:B------:R-:W-:Y:S05]  /*2fb0*/  BSYNC.RECONVERGENT B7 ;  /* 0x0000000000077941 */ /* 0x000fea0003800200 */
.L_x_14:
[----:B------:R0:W1:Y:S01]  /*2fc0*/  LDC.64 R8, c[0x4][R27] ;  /* 0x010000001b087b82 */ /* 0x0000620000000a00 */
[----:B------:R-:W2:Y:S01]  /*2fd0*/  LDCU.64 UR4, c[0x4][0x68] ;  /* 0x01000d00ff0477ac */ /* 0x000ea20008000a00 */
[----:B------:R-:W-:Y:S01]  /*2fe0*/  CS2R R6, SRZ ;  /* 0x0000000000067805 */ /* 0x000fe2000001ff00 */
[----:B--2---:R-:W-:Y:S02]  /*2ff0*/  IMAD.U32 R4, RZ, RZ, UR4 ;  /* 0x00000004ff047e24 */ /* 0x004fe4000f8e00ff */
[----:B0-----:R-:W-:-:S07]  /*3000*/  IMAD.U32 R5, RZ, RZ, UR5 ;  /* 0x00000005ff057e24 */ /* 0x001fce000f8e00ff */
[----:B------:R-:W-:-:S07]  /*3010*/  LEPC R20, `(.L_x_23) ;  /* 0x000000001014794e */ /* 0x000fce0000000000 */
[----:B-1----:R-:W-:Y:S05]  /*3020*/  CALL.ABS.NOINC R8 ;  /* 0x0000000008007343 */ /* 0x002fea0003c00000 */
.L_x_23:
[----:B------:R0:W-:Y:S01]  /*3030*/  STL.64 [R29], R22 ;  /* 0x000000161d007387 */ /* 0x0001e20000100a00 */
[----:B------:R0:W1:Y:S01]  /*3040*/  LDC.64 R8, c[0x4][R27] ;  /* 0x010000001b087b82 */ /* 0x0000620000000a00 */
[----:B------:R-:W2:Y:S01]  /*3050*/  LDCU.64 UR4, c[0x4][0x70] ;  /* 0x01000e00ff0477ac */ /* 0x000ea20008000a00 */
[----:B------:R-:W-:Y:S02]  /*3060*/  IMAD.MOV.U32 R6, RZ, RZ, R2 ;  /* 0x000000ffff067224 */ /* 0x000fe400078e0002 */
[----:B------:R-:W-:Y:S02]  /*3070*/  IMAD.MOV.U32 R7, RZ, RZ, R26 ;  /* 0x000000ffff077224 */ /* 0x000fe400078e001a */
[----:B--2---:R-:W-:Y:S02]  /*3080*/  IMAD.U32 R4, RZ, RZ, UR4 ;  /* 0x00000004ff047e24 */ /* 0x004fe4000f8e00ff */
[----:B0-----:R-:W-:-:S07]  /*3090*/  IMAD.U32 R5, RZ, RZ, UR5 ;  /* 0x00000005ff057e24 */ /* 0x001fce000f8e00ff */
[----:B------:R-:W-:-:S07]  /*30a0*/  LEPC R20, `(.L_x_24) ;  /* 0x000000001014794e */ /* 0x000fce0000000000 */
[----:B-1----:R-:W-:Y:S05]  /*30b0*/  CALL.ABS.NOINC R8 ;  /* 0x0000000008007343 */ /* 0x002fea0003c00000 */
.L_x_24:
[----:B------:R-:W-:Y:S05]  /*30c0*/  EXIT ;  /* 0x000000000000794d */ /* 0x000fea0003800000 */
.L_x_25:
[----:B------:R-:W-:-:S00]  /*30d0*/  BRA `(.L_x_25) ;  /* 0xfffffffc00fc7947 */ /* 0x000fc0000383ffff */
[----:B------:R-:W-:-:S00]  /*30e0*/  NOP ;  /* 0x0000000000007918 */ /* 0x000fc00000000000 */
        /* <DEDUP_REMOVED lines=9> */
.L_x_26:


//--------------------- .nv.global.init           --------------------------
	.section	.nv.global.init,"aw",@progbits
	.align	4
.nv.global.init:
	.type		mrg32k3aM1SubSeq,@object
	.size		mrg32k3aM1SubSeq,(mrg32k3aM2SubSeq - mrg32k3aM1SubSeq)
mrg32k3aM1SubSeq:
        /*0000*/ 	.byte	0x0b, 0xcc, 0xee, 0x04, 0x73, 0x29, 0x8b, 0x6f, 0xf6, 0x53, 0x03, 0xf6, 0x23, 0xf6, 0xea, 0xda
        /* <DEDUP_REMOVED lines=125> */
	.type		mrg32k3aM2SubSeq,@object
	.size		mrg32k3aM2SubSeq,(mrg32k3aM1 - mrg32k3aM2SubSeq)
mrg32k3aM2SubSeq:
        /* <DEDUP_REMOVED lines=126> */
	.type		mrg32k3aM1,@object
	.size		mrg32k3aM1,(mrg32k3aM1Seq - mrg32k3aM1)
mrg32k3aM1:
        /* <DEDUP_REMOVED lines=144> */
	.type		mrg32k3aM1Seq,@object
	.size		mrg32k3aM1Seq,(mrg32k3aM2 - mrg32k3aM1Seq)
mrg32k3aM1Seq:
        /* <DEDUP_REMOVED lines=144> */
	.type		mrg32k3aM2,@object
	.size		mrg32k3aM2,(mrg32k3aM2Seq - mrg32k3aM2)
mrg32k3aM2:
        /* <DEDUP_REMOVED lines=144> */
	.type		mrg32k3aM2Seq,@object
	.size		mrg32k3aM2Seq,(precalc_xorwow_matrix - mrg32k3aM2Seq)
mrg32k3aM2Seq:
        /* <DEDUP_REMOVED lines=144> */
	.type		precalc_xorwow_matrix,@object
	.size		precalc_xorwow_matrix,(precalc_xorwow_offset_matrix - precalc_xorwow_matrix)
precalc_xorwow_matrix:
        /* <DEDUP_REMOVED lines=6400> */
	.type		precalc_xorwow_offset_matrix,@object
	.size		precalc_xorwow_offset_matrix,($str - precalc_xorwow_offset_matrix)
precalc_xorwow_offset_matrix:
        /* <DEDUP_REMOVED lines=6400> */
	.type		$str,@object
	.size		$str,($str$2 - $str)
$str:
        /*353c0*/ 	.byte	0x5b, 0x00
	.type		$str$2,@object
	.size		$str$2,($str$3 - $str$2)
$str$2:
        /*353c2*/ 	.byte	0x25, 0x64, 0x00
	.type		$str$3,@object
	.size		$str$3,($str$4 - $str$3)
$str$3:
        /*353c5*/ 	.byte	0x5d, 0x0a, 0x00
	.type		$str$4,@object
	.size		$str$4,($str$1 - $str$4)
$str$4:
        /*353c8*/ 	.byte	0x25, 0x64, 0x0a, 0x00
	.type		$str$1,@object
	.size		$str$1,(.L_10 - $str$1)
$str$1:
        /*353cc*/ 	.byte	0x2c, 0x25, 0x64, 0x00
.L_10:


//--------------------- .nv.shared.reserved.0     --------------------------
	.section	.nv.shared.reserved.0,"aw",@nobits
	.weak		__nv_reservedSMEM_offset_0_alias
	.size		__nv_reservedSMEM_offset_0_alias, 0, 64
	.other		__nv_reservedSMEM_offset_0_alias,@"STO_CUDA_RESERVED_SHARED STV_DEFAULT"
__nv_reservedSMEM_offset_0_alias:
	.zero		0
	.zero		64


//--------------------- .nv.constant0._Z15generate_kernelP17curandStateMtgp32 --------------------------
	.section	.nv.constant0._Z15generate_kernelP17curandStateMtgp32,"a",@progbits
	.sectionflags	@""
	.align	4
.nv.constant0._Z15generate_kernelP17curandStateMtgp32:
	.zero		904


//--------------------- SYMBOLS --------------------------

	.type		.nv.reservedSmem.offset0,@object
	.size		.nv.reservedSmem.offset0,0x4
	.type		malloc,@function
	.type		vprintf,@function
